// auto-generated by cutlass_sweep.gemm — config: {"arch": "sm_90", "cluster_m": 2, "cluster_n": 1, "dtype": "tf32", "stages": 0, "tile_k": 32, "tile_m": 64, "tile_n": 256}
#include "cutlass/cutlass.h"
#include "cutlass/gemm/collective/collective_builder.hpp"
#include "cutlass/gemm/device/gemm_universal_adapter.h"
#include "cutlass/gemm/kernel/gemm_universal.hpp"
#include "cutlass/epilogue/collective/collective_builder.hpp"

using ElemA = cutlass::tfloat32_t;
using ElemB = cutlass::tfloat32_t;
using ElemCD = cutlass::tfloat32_t;
using Acc  = float;
using TileShape    = cute::Shape<cute::_64, cute::_256, cute::_32>;
using ClusterShape = cute::Shape<cute::_2, cute::_1, cute::_1>;

using CollectiveEpilogue = typename cutlass::epilogue::collective::CollectiveBuilder<
    cutlass::arch::Sm90, cutlass::arch::OpClassTensorOp,
    TileShape, ClusterShape,
    cutlass::epilogue::collective::EpilogueTileAuto,
    Acc, Acc,
    ElemCD, cutlass::layout::RowMajor, 128 / cutlass::sizeof_bits<ElemCD>::value,
    ElemCD, cutlass::layout::RowMajor, 128 / cutlass::sizeof_bits<ElemCD>::value,
    cutlass::epilogue::collective::EpilogueScheduleAuto
  >::CollectiveOp;

using CollectiveMainloop = typename cutlass::gemm::collective::CollectiveBuilder<
    cutlass::arch::Sm90, cutlass::arch::OpClassTensorOp,
    ElemA, cutlass::layout::RowMajor, 128 / cutlass::sizeof_bits<ElemA>::value,
    ElemB, cutlass::layout::ColumnMajor, 128 / cutlass::sizeof_bits<ElemB>::value,
    Acc,
    TileShape, ClusterShape,
    cutlass::gemm::collective::StageCountAutoCarveout<static_cast<int>(sizeof(typename CollectiveEpilogue::SharedStorage))>,
    cutlass::gemm::collective::KernelScheduleAuto
  >::CollectiveOp;

using GemmKernel = cutlass::gemm::kernel::GemmUniversal<
    cute::Shape<int,int,int,int>,
    CollectiveMainloop,
    CollectiveEpilogue
>;
using Gemm = cutlass::gemm::device::GemmUniversalAdapter<GemmKernel>;

// Force the device kernel symbol into the cubin without needing a host main.
auto* _anchor = &cutlass::device_kernel<GemmKernel>;


// ===== COMPILED SASS (sm_90a) =====

	.target	sm_90a

	.elftype	@"ET_EXEC"


//--------------------- .note.nv.tkinfo           --------------------------
	.section	.note.nv.tkinfo,"",@"SHT_NOTE"
	.sectionflags	@"SHF_NOTE_NV_TKINFO"
	.tkinfo
        /*0018*/ 	.word	0x00000002
        /*0030*/ 	.string	""
        /*0030*/ 	.string	"ptxas"
        /*0030*/ 	.string	"Cuda compilation tools, release 13.0, V13.0.88"
        /*0030*/ 	.string	"Build cuda_13.0.r13.0/compiler.36424714_0"
        /*0030*/ 	.string	"-arch sm_90a -m 64 "



//--------------------- .note.nv.cuinfo           --------------------------
	.section	.note.nv.cuinfo,"",@"SHT_NOTE"
	.sectionflags	@"SHF_NOTE_NV_CUINFO"
        /*0018*/ 	.short	0x0002
        /*001a*/ 	.short	0x005a
        /*001c*/ 	.short	0x0082
	.zero		2


//--------------------- .nv.info                  --------------------------
	.section	.nv.info,"",@"SHT_CUDA_INFO"
	.align	4


	//----- nvinfo : EIATTR_REGCOUNT
	.align		4
        /*0000*/ 	.byte	0x04, 0x2f
        /*0002*/ 	.short	(.L_15 - .L_14)
	.align		4
.L_14:
        /*0004*/ 	.word	index@(_ZN7cutlass13device_kernelINS_4gemm6kernel13GemmUniversalIN4cute5tupleIJiiiiEEENS1_10collective13CollectiveMmaINS1_34MainloopSm90TmaGmmaWarpSpecializedILi5ENS5_IJNS4_1CILi2EEENSA_ILi1EEESC_EEENS1_32KernelTmaWarpSpecializedPingpongEEENS5_IJNSA_ILi64EEENSA_ILi256EEENSA_ILi32EEEEEENS_10tfloat32_tENS5_IJlSC_lEEESK_SL_NS4_8TiledMMAINS4_8MMA_AtomIJNS4_4SM904GMMA30MMA_64x256x8_F32TF32TF32_SS_TNILNSP_7ScaleInE1ELSR_1EEEEEENS4_6LayoutINS5_IJSC_SC_SC_EEENS5_IJNSA_ILi0EEESW_SW_EEEEENS5_IJNS4_10UnderscoreESZ_SZ_EEEEENS4_13SM90_TMA_LOADENS4_14ComposedLayoutINS4_7SwizzleILi3ELi4ELi3EEENS4_18smem_ptr_flag_bitsILi32EEENSU_INS5_IJNSA_ILi8EEESI_EEENS5_IJSI_SC_EEEEEEEvNS4_8identityENS4_23SM90_TMA_LOAD_MULTICASTES1C_vS1D_EENS_8epilogue10collective6detail29Sm90TmaWarpSpecializedAdapterINS1H_15DefaultEpilogueISK_SL_SL_NS1G_6thread17LinearCombinationISK_Li1EffLNS1L_9ScaleType4KindE0ELNS_15FloatRoundStyleE2ESK_EENS1_15EpilogueDefaultEEEEEvvEEEEvNT_6ParamsE)
        /*0008*/ 	.word	0x000000a8


	//----- nvinfo : EIATTR_FRAME_SIZE
	.align		4
.L_15:
        /*000c*/ 	.byte	0x04, 0x11
        /*000e*/ 	.short	(.L_17 - .L_16)
	.align		4
.L_16:
        /*0010*/ 	.word	index@(_ZN7cutlass13device_kernelINS_4gemm6kernel13GemmUniversalIN4cute5tupleIJiiiiEEENS1_10collective13CollectiveMmaINS1_34MainloopSm90TmaGmmaWarpSpecializedILi5ENS5_IJNS4_1CILi2EEENSA_ILi1EEESC_EEENS1_32KernelTmaWarpSpecializedPingpongEEENS5_IJNSA_ILi64EEENSA_ILi256EEENSA_ILi32EEEEEENS_10tfloat32_tENS5_IJlSC_lEEESK_SL_NS4_8TiledMMAINS4_8MMA_AtomIJNS4_4SM904GMMA30MMA_64x256x8_F32TF32TF32_SS_TNILNSP_7ScaleInE1ELSR_1EEEEEENS4_6LayoutINS5_IJSC_SC_SC_EEENS5_IJNSA_ILi0EEESW_SW_EEEEENS5_IJNS4_10UnderscoreESZ_SZ_EEEEENS4_13SM90_TMA_LOADENS4_14ComposedLayoutINS4_7SwizzleILi3ELi4ELi3EEENS4_18smem_ptr_flag_bitsILi32EEENSU_INS5_IJNSA_ILi8EEESI_EEENS5_IJSI_SC_EEEEEEEvNS4_8identityENS4_23SM90_TMA_LOAD_MULTICASTES1C_vS1D_EENS_8epilogue10collective6detail29Sm90TmaWarpSpecializedAdapterINS1H_15DefaultEpilogueISK_SL_SL_NS1G_6thread17LinearCombinationISK_Li1EffLNS1L_9ScaleType4KindE0ELNS_15FloatRoundStyleE2ESK_EENS1_15EpilogueDefaultEEEEEvvEEEEvNT_6ParamsE)
        /*0014*/ 	.word	0x00000008


	//----- nvinfo : EIATTR_MIN_STACK_SIZE
	.align		4
.L_17:
        /*0018*/ 	.byte	0x04, 0x12
        /*001a*/ 	.short	(.L_19 - .L_18)
	.align		4
.L_18:
        /*001c*/ 	.word	index@(_ZN7cutlass13device_kernelINS_4gemm6kernel13GemmUniversalIN4cute5tupleIJiiiiEEENS1_10collective13CollectiveMmaINS1_34MainloopSm90TmaGmmaWarpSpecializedILi5ENS5_IJNS4_1CILi2EEENSA_ILi1EEESC_EEENS1_32KernelTmaWarpSpecializedPingpongEEENS5_IJNSA_ILi64EEENSA_ILi256EEENSA_ILi32EEEEEENS_10tfloat32_tENS5_IJlSC_lEEESK_SL_NS4_8TiledMMAINS4_8MMA_AtomIJNS4_4SM904GMMA30MMA_64x256x8_F32TF32TF32_SS_TNILNSP_7ScaleInE1ELSR_1EEEEEENS4_6LayoutINS5_IJSC_SC_SC_EEENS5_IJNSA_ILi0EEESW_SW_EEEEENS5_IJNS4_10UnderscoreESZ_SZ_EEEEENS4_13SM90_TMA_LOADENS4_14ComposedLayoutINS4_7SwizzleILi3ELi4ELi3EEENS4_18smem_ptr_flag_bitsILi32EEENSU_INS5_IJNSA_ILi8EEESI_EEENS5_IJSI_SC_EEEEEEEvNS4_8identityENS4_23SM90_TMA_LOAD_MULTICASTES1C_vS1D_EENS_8epilogue10collective6detail29Sm90TmaWarpSpecializedAdapterINS1H_15DefaultEpilogueISK_SL_SL_NS1G_6thread17LinearCombinationISK_Li1EffLNS1L_9ScaleType4KindE0ELNS_15FloatRoundStyleE2ESK_EENS1_15EpilogueDefaultEEEEEvvEEEEvNT_6ParamsE)
        /*0020*/ 	.word	0x00000008
.L_19:


//--------------------- .nv.compat                --------------------------
	.section	.nv.compat,"",@"SHT_CUDA_COMPAT_INFO"
	.align	4
        /*0000*/ 	.byte	0x02, 0x09, 0x01, 0x00, 0x02, 0x02, 0x04, 0x00, 0x02, 0x05, 0x05, 0x00, 0x03, 0x07, 0x01, 0x01
        /*0010*/ 	.byte	0x02, 0x03, 0x01, 0x00, 0x02, 0x06, 0x01, 0x00, 0x04, 0x0b, 0x08, 0x00, 0x00, 0x00, 0x00, 0x00
        /*0020*/ 	.byte	0x00, 0x00, 0x00, 0x00


//--------------------- .nv.info._ZN7cutlass13device_kernelINS_4gemm6kernel13GemmUniversalIN4cute5tupleIJiiiiEEENS1_10collective13CollectiveMmaINS1_34MainloopSm90TmaGmmaWarpSpecializedILi5ENS5_IJNS4_1CILi2EEENSA_ILi1EEESC_EEENS1_32KernelTmaWarpSpecializedPingpongEEENS5_IJNSA_ILi64EEENSA_ILi256EEENSA_ILi32EEEEEENS_10tfloat32_tENS5_IJlSC_lEEESK_SL_NS4_8TiledMMAINS4_8MMA_AtomIJNS4_4SM904GMMA30MMA_64x256x8_F32TF32TF32_SS_TNILNSP_7ScaleInE1ELSR_1EEEEEENS4_6LayoutINS5_IJSC_SC_SC_EEENS5_IJNSA_ILi0EEESW_SW_EEEEENS5_IJNS4_10UnderscoreESZ_SZ_EEEEENS4_13SM90_TMA_LOADENS4_14ComposedLayoutINS4_7SwizzleILi3ELi4ELi3EEENS4_18smem_ptr_flag_bitsILi32EEENSU_INS5_IJNSA_ILi8EEESI_EEENS5_IJSI_SC_EEEEEEEvNS4_8identityENS4_23SM90_TMA_LOAD_MULTICASTES1C_vS1D_EENS_8epilogue10collective6detail29Sm90TmaWarpSpecializedAdapterINS1H_15DefaultEpilogueISK_SL_SL_NS1G_6thread17LinearCombinationISK_Li1EffLNS1L_9ScaleType4KindE0ELNS_15FloatRoundStyleE2ESK_EENS1_15EpilogueDefaultEEEEEvvEEEEvNT_6ParamsE --------------------------
	.section	.nv.info._ZN7cutlass13device_kernelINS_4gemm6kernel13GemmUniversalIN4cute5tupleIJiiiiEEENS1_10collective13CollectiveMmaINS1_34MainloopSm90TmaGmmaWarpSpecializedILi5ENS5_IJNS4_1CILi2EEENSA_ILi1EEESC_EEENS1_32KernelTmaWarpSpecializedPingpongEEENS5_IJNSA_ILi64EEENSA_ILi256EEENSA_ILi32EEEEEENS_10tfloat32_tENS5_IJlSC_lEEESK_SL_NS4_8TiledMMAINS4_8MMA_AtomIJNS4_4SM904GMMA30MMA_64x256x8_F32TF32TF32_SS_TNILNSP_7ScaleInE1ELSR_1EEEEEENS4_6LayoutINS5_IJSC_SC_SC_EEENS5_IJNSA_ILi0EEESW_SW_EEEEENS5_IJNS4_10UnderscoreESZ_SZ_EEEEENS4_13SM90_TMA_LOADENS4_14ComposedLayoutINS4_7SwizzleILi3ELi4ELi3EEENS4_18smem_ptr_flag_bitsILi32EEENSU_INS5_IJNSA_ILi8EEESI_EEENS5_IJSI_SC_EEEEEEEvNS4_8identityENS4_23SM90_TMA_LOAD_MULTICASTES1C_vS1D_EENS_8epilogue10collective6detail29Sm90TmaWarpSpecializedAdapterINS1H_15DefaultEpilogueISK_SL_SL_NS1G_6thread17LinearCombinationISK_Li1EffLNS1L_9ScaleType4KindE0ELNS_15FloatRoundStyleE2ESK_EENS1_15EpilogueDefaultEEEEEvvEEEEvNT_6ParamsE,"",@"SHT_CUDA_INFO"
	.sectionflags	@""
	.align	4


	//----- nvinfo : EIATTR_CUDA_API_VERSION
	.align		4
        /*0000*/ 	.byte	0x04, 0x37
        /*0002*/ 	.short	(.L_21 - .L_20)
.L_20:
        /*0004*/ 	.word	0x00000082


	//----- nvinfo : EIATTR_KPARAM_INFO
	.align		4
.L_21:
        /*0008*/ 	.byte	0x04, 0x17
        /*000a*/ 	.short	(.L_23 - .L_22)
.L_22:
        /*000c*/ 	.word	0x00000000
        /*0010*/ 	.short	0x0000
        /*0012*/ 	.short	0x0070
        /*0014*/ 	.byte	0x00, 0xf0, 0x01, 0x10


	//----- nvinfo : EIATTR_SPARSE_MMA_MASK
	.align		4
.L_23:
        /*0018*/ 	.byte	0x03, 0x50
        /*001a*/ 	.short	0x0000


	//----- nvinfo : EIATTR_MAXREG_COUNT
	.align		4
        /*001c*/ 	.byte	0x03, 0x1b
        /*001e*/ 	.short	0x00a8


	//----- nvinfo : EIATTR_NUM_BARRIERS
	.align		4
        /*0020*/ 	.byte	0x02, 0x4c
        /*0022*/ 	.byte	0x01
	.zero		1


	//----- nvinfo : EIATTR_EXTERNS
	.align		4
        /*0024*/ 	.byte	0x04, 0x0f
        /*0026*/ 	.short	(.L_25 - .L_24)


	//   ....[0]....
	.align		4
.L_24:
        /*0028*/ 	.word	index@(__assertfail)


	//----- nvinfo : EIATTR_ANNOTATIONS
	.align		4
.L_25:
        /*002c*/ 	.byte	0x04, 0x55
        /*002e*/ 	.short	(.L_27 - .L_26)


	//   ....[0]....
.L_26:
        /*0030*/ 	.word	0x00000001
        /*0034*/ 	.byte	0xd0, 0x0d, 0x00, 0x00, 0x01, 0x00, 0x00, 0x00, 0x60, 0x9f, 0x00, 0x00, 0x01, 0x00, 0x00, 0x00
        /*0044*/ 	.byte	0xd0, 0xab, 0x00, 0x00


	//----- nvinfo : EIATTR_MERCURY_ISA_VERSION
	.align		4
.L_27:
        /*0048*/ 	.byte	0x03, 0x5f
        /*004a*/ 	.short	0x0101


	//----- nvinfo : EIATTR_INT_WARP_WIDE_INSTR_OFFSETS
	.align		4
        /*004c*/ 	.byte	0x04, 0x31
        /*004e*/ 	.short	(.L_29 - .L_28)


	//   ....[0]....
.L_28:
        /*0050*/ 	.word	0x00000550


	//   ....[1]....
        /*0054*/ 	.word	0x00000580


	//   ....[2]....
        /*0058*/ 	.word	0x000005c0


	//   ....[3]....
        /*005c*/ 	.word	0x000006f0


	//   ....[4]....
        /*0060*/ 	.word	0x00000700


	//   ....[5]....
        /*0064*/ 	.word	0x00000710


	//   ....[6]....
        /*0068*/ 	.word	0x000007b0


	//   ....[7]....
        /*006c*/ 	.word	0x000007f0


	//   ....[8]....
        /*0070*/ 	.word	0x000020a0


	//----- nvinfo : EIATTR_COOP_GROUP_MASK_REGIDS
	.align		4
.L_29:
        /*0074*/ 	.byte	0x04, 0x29
        /*0076*/ 	.short	(.L_31 - .L_30)


	//   ....[0]....
.L_30:
        /*0078*/ 	.word	0xffffffff


	//   ....[1]....
        /*007c*/ 	.word	0xffffffff


	//   ....[2]....
        /*0080*/ 	.word	0xffffffff


	//   ....[3]....
        /*0084*/ 	.word	0xffffffff


	//   ....[4]....
        /*0088*/ 	.word	0xffffffff


	//   ....[5]....
        /*008c*/ 	.word	0xffffffff


	//   ....[6]....
        /*0090*/ 	.word	0xffffffff


	//----- nvinfo : EIATTR_COOP_GROUP_INSTR_OFFSETS
	.align		4
.L_31:
        /*0094*/ 	.byte	0x04, 0x28
        /*0096*/ 	.short	(.L_33 - .L_32)


	//   ....[0]....
.L_32:
        /*0098*/ 	.word	0x00000070


	//   ....[1]....
        /*009c*/ 	.word	0x00000080


	//   ....[2]....
        /*00a0*/ 	.word	0x00000140


	//   ....[3]....
        /*00a4*/ 	.word	0x00000310


	//   ....[4]....
        /*00a8*/ 	.word	0x00000350


	//   ....[5]....
        /*00ac*/ 	.word	0x00000730


	//   ....[6]....
        /*00b0*/ 	.word	0x00000970


	//----- nvinfo : EIATTR_REG_RECONFIG
	.align		4
.L_33:
        /*00b4*/ 	.byte	0x01, 0x54
	.zero		2


	//----- nvinfo : EIATTR_SYSCALL_OFFSETS
	.align		4
        /*00b8*/ 	.byte	0x04, 0x46
        /*00ba*/ 	.short	(.L_35 - .L_34)


	//   ....[0]....
.L_34:
        /*00bc*/ 	.word	0x00001800


	//----- nvinfo : EIATTR_MBARRIER_INSTR_OFFSETS
	.align		4
.L_35:
        /*00c0*/ 	.byte	0x04, 0x39
        /*00c2*/ 	.short	(.L_37 - .L_36)


	//   ....[0]....
.L_36:
        /*00c4*/ 	.word	0x00000260
        /*00c8*/ 	.word	0x000000ff
        /*00cc*/ 	.word	0x00000000
        /*00d0*/ 	.short	0x0100
        /*00d2*/ 	.byte	0x08
	.zero		1


	//   ....[1]....
        /*00d4*/ 	.word	0x00000270
        /*00d8*/ 	.word	0x000000ff
        /*00dc*/ 	.word	0x00000028
        /*00e0*/ 	.short	0x0100
        /*00e2*/ 	.byte	0x08
	.zero		1


	//   ....[2]....
        /*00e4*/ 	.word	0x00000280
        /*00e8*/ 	.word	0x000000ff
        /*00ec*/ 	.word	0x00000008
        /*00f0*/ 	.short	0x0100
        /*00f2*/ 	.byte	0x08
	.zero		1


	//   ....[3]....
        /*00f4*/ 	.word	0x00000290
        /*00f8*/ 	.word	0x000000ff
        /*00fc*/ 	.word	0x00000030
        /*0100*/ 	.short	0x0100
        /*0102*/ 	.byte	0x08
	.zero		1


	//   ....[4]....
        /*0104*/ 	.word	0x000002a0
        /*0108*/ 	.word	0x000000ff
        /*010c*/ 	.word	0x00000010
        /*0110*/ 	.short	0x0100
        /*0112*/ 	.byte	0x08
	.zero		1


	//   ....[5]....
        /*0114*/ 	.word	0x000002b0
        /*0118*/ 	.word	0x000000ff
        /*011c*/ 	.word	0x00000038
        /*0120*/ 	.short	0x0100
        /*0122*/ 	.byte	0x08
	.zero		1


	//   ....[6]....
        /*0124*/ 	.word	0x000002c0
        /*0128*/ 	.word	0x000000ff
        /*012c*/ 	.word	0x00000018
        /*0130*/ 	.short	0x0100
        /*0132*/ 	.byte	0x08
	.zero		1


	//   ....[7]....
        /*0134*/ 	.word	0x000002d0
        /*0138*/ 	.word	0x000000ff
        /*013c*/ 	.word	0x00000040
        /*0140*/ 	.short	0x0100
        /*0142*/ 	.byte	0x08
	.zero		1


	//   ....[8]....
        /*0144*/ 	.word	0x000002e0
        /*0148*/ 	.word	0x000000ff
        /*014c*/ 	.word	0x00000020
        /*0150*/ 	.short	0x0100
        /*0152*/ 	.byte	0x08
	.zero		1


	//   ....[9]....
        /*0154*/ 	.word	0x000002f0
        /*0158*/ 	.word	0x000000ff
        /*015c*/ 	.word	0x00000048
        /*0160*/ 	.short	0x0100
        /*0162*/ 	.byte	0x08
	.zero		1


	//   ....[10]....
        /*0164*/ 	.word	0x00000820
        /*0168*/ 	.word	0x000000ff
        /*016c*/ 	.word	0x00000080
        /*0170*/ 	.short	0x0100
        /*0172*/ 	.byte	0x08
	.zero		1


	//   ....[11]....
        /*0174*/ 	.word	0x000008b0
        /*0178*/ 	.word	0x000000ff
        /*017c*/ 	.word	0x00000088
        /*0180*/ 	.short	0x0100
        /*0182*/ 	.byte	0x08
	.zero		1


	//   ....[12]....
        /*0184*/ 	.word	0x000008f0
        /*0188*/ 	.word	0x000000ff
        /*018c*/ 	.word	0x00000060
        /*0190*/ 	.short	0x0100
        /*0192*/ 	.byte	0x09
	.zero		1


	//   ....[13]....
        /*0194*/ 	.word	0x00000900
        /*0198*/ 	.word	0x000000ff
        /*019c*/ 	.word	0x00000068
        /*01a0*/ 	.short	0x0100
        /*01a2*/ 	.byte	0x09
	.zero		1


	//   ....[14]....
        /*01a4*/ 	.word	0x00000910
        /*01a8*/ 	.word	0x000000ff
        /*01ac*/ 	.word	0x00000070
        /*01b0*/ 	.short	0x0100
        /*01b2*/ 	.byte	0x09
	.zero		1


	//   ....[15]....
        /*01b4*/ 	.word	0x00000920
        /*01b8*/ 	.word	0x000000ff
        /*01bc*/ 	.word	0x00000078
        /*01c0*/ 	.short	0x0100
        /*01c2*/ 	.byte	0x09
	.zero		1


	//   ....[16]....
        /*01c4*/ 	.word	0x000016e0
        /*01c8*/ 	.word	0x0000009f
        /*01cc*/ 	.word	0x00000000
        /*01d0*/ 	.short	0x010a
        /*01d2*/ 	.byte	0x2a
	.zero		1


	//   ....[17]....
        /*01d4*/ 	.word	0x00001880
        /*01d8*/ 	.word	0x00000003
        /*01dc*/ 	.word	0x00000000
        /*01e0*/ 	.short	0x010a
        /*01e2*/ 	.byte	0x3f
	.zero		1


	//   ....[18]....
        /*01e4*/ 	.word	0x000018e0
        /*01e8*/ 	.word	0x00000003
        /*01ec*/ 	.word	0x00000000
        /*01f0*/ 	.short	0x010a
        /*01f2*/ 	.byte	0x3f
	.zero		1


	//   ....[19]....
        /*01f4*/ 	.word	0x00001c70
        /*01f8*/ 	.word	0x000000ff
        /*01fc*/ 	.word	0x00000000
        /*0200*/ 	.short	0x010a
        /*0202*/ 	.byte	0x04
	.zero		1


	//   ....[20]....
        /*0204*/ 	.word	0x00001cb0
        /*0208*/ 	.word	0x000000ff
        /*020c*/ 	.word	0x00000000
        /*0210*/ 	.short	0x010a
        /*0212*/ 	.byte	0x04
	.zero		1


	//   ....[21]....
        /*0214*/ 	.word	0x00001f40
        /*0218*/ 	.word	0x00000005
        /*021c*/ 	.word	0x00000000
        /*0220*/ 	.short	0x0101
        /*0222*/ 	.byte	0x3f
	.zero		1


	//   ....[22]....
        /*0224*/ 	.word	0x00002040
        /*0228*/ 	.word	0x000000a0
        /*022c*/ 	.word	0x00000000
        /*0230*/ 	.short	0x0101
        /*0232*/ 	.byte	0x2d
	.zero		1


	//   ....[23]....
        /*0234*/ 	.word	0x00002140
        /*0238*/ 	.word	0x00000003
        /*023c*/ 	.word	0x00000000
        /*0240*/ 	.short	0x0101
        /*0242*/ 	.byte	0x3f
	.zero		1


	//   ....[24]....
        /*0244*/ 	.word	0x00002200
        /*0248*/ 	.word	0x0000009f
        /*024c*/ 	.word	0x00000010
        /*0250*/ 	.short	0x010a
        /*0252*/ 	.byte	0x2a
	.zero		1


	//   ....[25]....
        /*0254*/ 	.word	0x00009f80
        /*0258*/ 	.word	0x000000a2
        /*025c*/ 	.word	0x00000000
        /*0260*/ 	.short	0x0101
        /*0262*/ 	.byte	0x2d
	.zero		1


	//   ....[26]....
        /*0264*/ 	.word	0x0000a920
        /*0268*/ 	.word	0x0000000e
        /*026c*/ 	.word	0x00000028
        /*0270*/ 	.short	0x010a
        /*0272*/ 	.byte	0x3f
	.zero		1


	//   ....[27]....
        /*0274*/ 	.word	0x0000ace0
        /*0278*/ 	.word	0x00000005
        /*027c*/ 	.word	0x00000088
        /*0280*/ 	.short	0x0101
        /*0282*/ 	.byte	0x3f
	.zero		1


	//   ....[28]....
        /*0284*/ 	.word	0x0000b470
        /*0288*/ 	.word	0x00000009
        /*028c*/ 	.word	0x00000000
        /*0290*/ 	.short	0x010a
        /*0292*/ 	.byte	0x3f
	.zero		1


	//   ....[29]....
        /*0294*/ 	.word	0x0000b4f0
        /*0298*/ 	.word	0x00000008
        /*029c*/ 	.word	0x00000000
        /*02a0*/ 	.short	0x010a
        /*02a2*/ 	.byte	0x3f
	.zero		1


	//   ....[30]....
        /*02a4*/ 	.word	0x0000b580
        /*02a8*/ 	.word	0x00000009
        /*02ac*/ 	.word	0x00000000
        /*02b0*/ 	.short	0x010a
        /*02b2*/ 	.byte	0x3f
	.zero		1


	//   ....[31]....
        /*02b4*/ 	.word	0x0000b610
        /*02b8*/ 	.word	0x00000006
        /*02bc*/ 	.word	0x00000000
        /*02c0*/ 	.short	0x010a
        /*02c2*/ 	.byte	0x3f
	.zero		1


	//   ....[32]....
        /*02c4*/ 	.word	0x0000b6a0
        /*02c8*/ 	.word	0x00000003
        /*02cc*/ 	.word	0x00000000
        /*02d0*/ 	.short	0x010a
        /*02d2*/ 	.byte	0x3f
	.zero		1


	//   ....[33]....
        /*02d4*/ 	.word	0x0000b700
        /*02d8*/ 	.word	0x000000a1
        /*02dc*/ 	.word	0x00000000
        /*02e0*/ 	.short	0x010a
        /*02e2*/ 	.byte	0x3f
	.zero		1


	//   ....[34]....
        /*02e4*/ 	.word	0x0000b750
        /*02e8*/ 	.word	0x00000003
        /*02ec*/ 	.word	0x00000000
        /*02f0*/ 	.short	0x010a
        /*02f2*/ 	.byte	0x3f
	.zero		1


	//   ....[35]....
        /*02f4*/ 	.word	0x0000b7b0
        /*02f8*/ 	.word	0x00000005
        /*02fc*/ 	.word	0x00000000
        /*0300*/ 	.short	0x010a
        /*0302*/ 	.byte	0x3f
	.zero		1


	//   ....[36]....
        /*0304*/ 	.word	0x0000b800
        /*0308*/ 	.word	0x000000a1
        /*030c*/ 	.word	0x00000010
        /*0310*/ 	.short	0x010a
        /*0312*/ 	.byte	0x3f
	.zero		1


	//   ....[37]....
        /*0314*/ 	.word	0x0000b8d0
        /*0318*/ 	.word	0x0000000e
        /*031c*/ 	.word	0x00000028
        /*0320*/ 	.short	0x010a
        /*0322*/ 	.byte	0x3f
	.zero		1


	//   ....[38]....
        /*0324*/ 	.word	0x0000b9a0
        /*0328*/ 	.word	0x00000009
        /*032c*/ 	.word	0x00000000
        /*0330*/ 	.short	0x010a
        /*0332*/ 	.byte	0x3f
	.zero		1


	//   ....[39]....
        /*0334*/ 	.word	0x0000b9f0
        /*0338*/ 	.word	0x00000008
        /*033c*/ 	.word	0x00000000
        /*0340*/ 	.short	0x010a
        /*0342*/ 	.byte	0x3f
	.zero		1


	//   ....[40]....
        /*0344*/ 	.word	0x0000ba40
        /*0348*/ 	.word	0x00000009
        /*034c*/ 	.word	0x00000000
        /*0350*/ 	.short	0x010a
        /*0352*/ 	.byte	0x3f
	.zero		1


	//   ....[41]....
        /*0354*/ 	.word	0x0000ba90
        /*0358*/ 	.word	0x00000006
        /*035c*/ 	.word	0x00000000
        /*0360*/ 	.short	0x010a
        /*0362*/ 	.byte	0x3f
	.zero		1


	//----- nvinfo : EIATTR_NUM_MBARRIERS
	.align		4
.L_37:
        /*0364*/ 	.byte	0x03, 0x38
        /*0366*/ 	.short	0x0010


	//----- nvinfo : EIATTR_EXIT_INSTR_OFFSETS
	.align		4
        /*0368*/ 	.byte	0x04, 0x1c
        /*036a*/ 	.short	(.L_39 - .L_38)


	//   ....[0]....
.L_38:
        /*036c*/ 	.word	0x00001410


	//   ....[1]....
        /*0370*/ 	.word	0x00001470


	//   ....[2]....
        /*0374*/ 	.word	0x0000a610


	//   ....[3]....
        /*0378*/ 	.word	0x0000a640


	//   ....[4]....
        /*037c*/ 	.word	0x0000b6f0


	//----- nvinfo : EIATTR_MAX_THREADS
	.align		4
.L_39:
        /*0380*/ 	.byte	0x04, 0x05
        /*0382*/ 	.short	(.L_41 - .L_40)
.L_40:
        /*0384*/ 	.word	0x00000180
        /*0388*/ 	.word	0x00000001
        /*038c*/ 	.word	0x00000001


	//----- nvinfo : EIATTR_CRS_STACK_SIZE
	.align		4
.L_41:
        /*0390*/ 	.byte	0x04, 0x1e
        /*0392*/ 	.short	(.L_43 - .L_42)
.L_42:
        /*0394*/ 	.word	0x00000000


	//----- nvinfo : EIATTR_CBANK_PARAM_SIZE
	.align		4
.L_43:
        /*0398*/ 	.byte	0x03, 0x19
        /*039a*/ 	.short	0x0470


	//----- nvinfo : EIATTR_PARAM_CBANK
	.align		4
        /*039c*/ 	.byte	0x04, 0x0a
        /*039e*/ 	.short	(.L_45 - .L_44)
	.align		4
.L_44:
        /*03a0*/ 	.word	index@(.nv.constant0._ZN7cutlass13device_kernelINS_4gemm6kernel13GemmUniversalIN4cute5tupleIJiiiiEEENS1_10collective13CollectiveMmaINS1_34MainloopSm90TmaGmmaWarpSpecializedILi5ENS5_IJNS4_1CILi2EEENSA_ILi1EEESC_EEENS1_32KernelTmaWarpSpecializedPingpongEEENS5_IJNSA_ILi64EEENSA_ILi256EEENSA_ILi32EEEEEENS_10tfloat32_tENS5_IJlSC_lEEESK_SL_NS4_8TiledMMAINS4_8MMA_AtomIJNS4_4SM904GMMA30MMA_64x256x8_F32TF32TF32_SS_TNILNSP_7ScaleInE1ELSR_1EEEEEENS4_6LayoutINS5_IJSC_SC_SC_EEENS5_IJNSA_ILi0EEESW_SW_EEEEENS5_IJNS4_10UnderscoreESZ_SZ_EEEEENS4_13SM90_TMA_LOADENS4_14ComposedLayoutINS4_7SwizzleILi3ELi4ELi3EEENS4_18smem_ptr_flag_bitsILi32EEENSU_INS5_IJNSA_ILi8EEESI_EEENS5_IJSI_SC_EEEEEEEvNS4_8identityENS4_23SM90_TMA_LOAD_MULTICASTES1C_vS1D_EENS_8epilogue10collective6detail29Sm90TmaWarpSpecializedAdapterINS1H_15DefaultEpilogueISK_SL_SL_NS1G_6thread17LinearCombinationISK_Li1EffLNS1L_9ScaleType4KindE0ELNS_15FloatRoundStyleE2ESK_EENS1_15EpilogueDefaultEEEEEvvEEEEvNT_6ParamsE)
        /*03a4*/ 	.short	0x0210
        /*03a6*/ 	.short	0x0470


	//----- nvinfo : EIATTR_SW_WAR
	.align		4
.L_45:
        /*03a8*/ 	.byte	0x04, 0x36
        /*03aa*/ 	.short	(.L_47 - .L_46)
.L_46:
        /*03ac*/ 	.word	0x00000008
.L_47:


//--------------------- .nv.callgraph             --------------------------
	.section	.nv.callgraph,"",@"SHT_CUDA_CALLGRAPH"
	.align	4
	.sectionentsize	8
	.align		4
        /*0000*/ 	.word	0x00000000
	.align		4
        /*0004*/ 	.word	0xffffffff
	.align		4
        /*0008*/ 	.word	index@(_ZN7cutlass13device_kernelINS_4gemm6kernel13GemmUniversalIN4cute5tupleIJiiiiEEENS1_10collective13CollectiveMmaINS1_34MainloopSm90TmaGmmaWarpSpecializedILi5ENS5_IJNS4_1CILi2EEENSA_ILi1EEESC_EEENS1_32KernelTmaWarpSpecializedPingpongEEENS5_IJNSA_ILi64EEENSA_ILi256EEENSA_ILi32EEEEEENS_10tfloat32_tENS5_IJlSC_lEEESK_SL_NS4_8TiledMMAINS4_8MMA_AtomIJNS4_4SM904GMMA30MMA_64x256x8_F32TF32TF32_SS_TNILNSP_7ScaleInE1ELSR_1EEEEEENS4_6LayoutINS5_IJSC_SC_SC_EEENS5_IJNSA_ILi0EEESW_SW_EEEEENS5_IJNS4_10UnderscoreESZ_SZ_EEEEENS4_13SM90_TMA_LOADENS4_14ComposedLayoutINS4_7SwizzleILi3ELi4ELi3EEENS4_18smem_ptr_flag_bitsILi32EEENSU_INS5_IJNSA_ILi8EEESI_EEENS5_IJSI_SC_EEEEEEEvNS4_8identityENS4_23SM90_TMA_LOAD_MULTICASTES1C_vS1D_EENS_8epilogue10collective6detail29Sm90TmaWarpSpecializedAdapterINS1H_15DefaultEpilogueISK_SL_SL_NS1G_6thread17LinearCombinationISK_Li1EffLNS1L_9ScaleType4KindE0ELNS_15FloatRoundStyleE2ESK_EENS1_15EpilogueDefaultEEEEEvvEEEEvNT_6ParamsE)
	.align		4
        /*000c*/ 	.word	index@(__assertfail)
	.align		4
        /*0010*/ 	.word	0x00000000
	.align		4
        /*0014*/ 	.word	0xfffffffe
	.align		4
        /*0018*/ 	.word	0x00000000
	.align		4
        /*001c*/ 	.word	0xfffffffd
	.align		4
        /*0020*/ 	.word	0x00000000
	.align		4
        /*0024*/ 	.word	0xfffffffc


//--------------------- .nv.constant4             --------------------------
	.section	.nv.constant4,"a",@progbits
	.align	8
	.align		8
.nv.constant4:
        /*0000*/ 	.dword	__assertfail
	.align		8
        /*0008*/ 	.dword	__unnamed_1
	.align		8
        /*0010*/ 	.dword	_ZN39_INTERNAL_9f375f3f_4_k_cu_7fc20541_64154cuda3std3__45__cpo5beginE
	.align		8
        /*0018*/ 	.dword	_ZN39_INTERNAL_9f375f3f_4_k_cu_7fc20541_64154cuda3std3__45__cpo3endE
	.align		8
        /*0020*/ 	.dword	_ZN39_INTERNAL_9f375f3f_4_k_cu_7fc20541_64154cuda3std3__45__cpo6cbeginE
	.align		8
        /*0028*/ 	.dword	_ZN39_INTERNAL_9f375f3f_4_k_cu_7fc20541_64154cuda3std3__45__cpo4cendE
	.align		8
        /*0030*/ 	.dword	_ZN39_INTERNAL_9f375f3f_4_k_cu_7fc20541_64154cuda3std3__441_GLOBAL__N__9f375f3f_4_k_cu_7fc20541_64156ignoreE
	.align		8
        /*0038*/ 	.dword	_ZN39_INTERNAL_9f375f3f_4_k_cu_7fc20541_64154cuda3std3__419piecewise_constructE
	.align		8
        /*0040*/ 	.dword	_ZN39_INTERNAL_9f375f3f_4_k_cu_7fc20541_64154cuda3std3__48in_placeE
	.align		8
        /*0048*/ 	.dword	_ZN39_INTERNAL_9f375f3f_4_k_cu_7fc20541_64154cuda3std6ranges3__45__cpo4swapE
	.align		8
        /*0050*/ 	.dword	_ZN39_INTERNAL_9f375f3f_4_k_cu_7fc20541_64154cuda3std6ranges3__45__cpo9iter_moveE
	.align		8
        /*0058*/ 	.dword	_ZN39_INTERNAL_9f375f3f_4_k_cu_7fc20541_64154cute7productE
	.align		8
        /*0060*/ 	.dword	_ZN39_INTERNAL_9f375f3f_4_k_cu_7fc20541_64154cute1_E
	.align		8
        /*0068*/ 	.dword	$str$22
	.align		8
        /*0070*/ 	.dword	$str$23


//--------------------- .text._ZN7cutlass13device_kernelINS_4gemm6kernel13GemmUniversalIN4cute5tupleIJiiiiEEENS1_10collective13CollectiveMmaINS1_34MainloopSm90TmaGmmaWarpSpecializedILi5ENS5_IJNS4_1CILi2EEENSA_ILi1EEESC_EEENS1_32KernelTmaWarpSpecializedPingpongEEENS5_IJNSA_ILi64EEENSA_ILi256EEENSA_ILi32EEEEEENS_10tfloat32_tENS5_IJlSC_lEEESK_SL_NS4_8TiledMMAINS4_8MMA_AtomIJNS4_4SM904GMMA30MMA_64x256x8_F32TF32TF32_SS_TNILNSP_7ScaleInE1ELSR_1EEEEEENS4_6LayoutINS5_IJSC_SC_SC_EEENS5_IJNSA_ILi0EEESW_SW_EEEEENS5_IJNS4_10UnderscoreESZ_SZ_EEEEENS4_13SM90_TMA_LOADENS4_14ComposedLayoutINS4_7SwizzleILi3ELi4ELi3EEENS4_18smem_ptr_flag_bitsILi32EEENSU_INS5_IJNSA_ILi8EEESI_EEENS5_IJSI_SC_EEEEEEEvNS4_8identityENS4_23SM90_TMA_LOAD_MULTICASTES1C_vS1D_EENS_8epilogue10collective6detail29Sm90TmaWarpSpecializedAdapterINS1H_15DefaultEpilogueISK_SL_SL_NS1G_6thread17LinearCombinationISK_Li1EffLNS1L_9ScaleType4KindE0ELNS_15FloatRoundStyleE2ESK_EENS1_15EpilogueDefaultEEEEEvvEEEEvNT_6ParamsE --------------------------
	.section	.text._ZN7cutlass13device_kernelINS_4gemm6kernel13GemmUniversalIN4cute5tupleIJiiiiEEENS1_10collective13CollectiveMmaINS1_34MainloopSm90TmaGmmaWarpSpecializedILi5ENS5_IJNS4_1CILi2EEENSA_ILi1EEESC_EEENS1_32KernelTmaWarpSpecializedPingpongEEENS5_IJNSA_ILi64EEENSA_ILi256EEENSA_ILi32EEEEEENS_10tfloat32_tENS5_IJlSC_lEEESK_SL_NS4_8TiledMMAINS4_8MMA_AtomIJNS4_4SM904GMMA30MMA_64x256x8_F32TF32TF32_SS_TNILNSP_7ScaleInE1ELSR_1EEEEEENS4_6LayoutINS5_IJSC_SC_SC_EEENS5_IJNSA_ILi0EEESW_SW_EEEEENS5_IJNS4_10UnderscoreESZ_SZ_EEEEENS4_13SM90_TMA_LOADENS4_14ComposedLayoutINS4_7SwizzleILi3ELi4ELi3EEENS4_18smem_ptr_flag_bitsILi32EEENSU_INS5_IJNSA_ILi8EEESI_EEENS5_IJSI_SC_EEEEEEEvNS4_8identityENS4_23SM90_TMA_LOAD_MULTICASTES1C_vS1D_EENS_8epilogue10collective6detail29Sm90TmaWarpSpecializedAdapterINS1H_15DefaultEpilogueISK_SL_SL_NS1G_6thread17LinearCombinationISK_Li1EffLNS1L_9ScaleType4KindE0ELNS_15FloatRoundStyleE2ESK_EENS1_15EpilogueDefaultEEEEEvvEEEEvNT_6ParamsE,"ax",@progbits
	.align	128
.text._ZN7cutlass13device_kernelINS_4gemm6kernel13GemmUniversalIN4cute5tupleIJiiiiEEENS1_10collective13CollectiveMmaINS1_34MainloopSm90TmaGmmaWarpSpecializedILi5ENS5_IJNS4_1CILi2EEENSA_ILi1EEESC_EEENS1_32KernelTmaWarpSpecializedPingpongEEENS5_IJNSA_ILi64EEENSA_ILi256EEENSA_ILi32EEEEEENS_10tfloat32_tENS5_IJlSC_lEEESK_SL_NS4_8TiledMMAINS4_8MMA_AtomIJNS4_4SM904GMMA30MMA_64x256x8_F32TF32TF32_SS_TNILNSP_7ScaleInE1ELSR_1EEEEEENS4_6LayoutINS5_IJSC_SC_SC_EEENS5_IJNSA_ILi0EEESW_SW_EEEEENS5_IJNS4_10UnderscoreESZ_SZ_EEEEENS4_13SM90_TMA_LOADENS4_14ComposedLayoutINS4_7SwizzleILi3ELi4ELi3EEENS4_18smem_ptr_flag_bitsILi32EEENSU_INS5_IJNSA_ILi8EEESI_EEENS5_IJSI_SC_EEEEEEEvNS4_8identityENS4_23SM90_TMA_LOAD_MULTICASTES1C_vS1D_EENS_8epilogue10collective6detail29Sm90TmaWarpSpecializedAdapterINS1H_15DefaultEpilogueISK_SL_SL_NS1G_6thread17LinearCombinationISK_Li1EffLNS1L_9ScaleType4KindE0ELNS_15FloatRoundStyleE2ESK_EENS1_15EpilogueDefaultEEEEEvvEEEEvNT_6ParamsE:
        .type           _ZN7cutlass13device_kernelINS_4gemm6kernel13GemmUniversalIN4cute5tupleIJiiiiEEENS1_10collective13CollectiveMmaINS1_34MainloopSm90TmaGmmaWarpSpecializedILi5ENS5_IJNS4_1CILi2EEENSA_ILi1EEESC_EEENS1_32KernelTmaWarpSpecializedPingpongEEENS5_IJNSA_ILi64EEENSA_ILi256EEENSA_ILi32EEEEEENS_10tfloat32_tENS5_IJlSC_lEEESK_SL_NS4_8TiledMMAINS4_8MMA_AtomIJNS4_4SM904GMMA30MMA_64x256x8_F32TF32TF32_SS_TNILNSP_7ScaleInE1ELSR_1EEEEEENS4_6LayoutINS5_IJSC_SC_SC_EEENS5_IJNSA_ILi0EEESW_SW_EEEEENS5_IJNS4_10UnderscoreESZ_SZ_EEEEENS4_13SM90_TMA_LOADENS4_14ComposedLayoutINS4_7SwizzleILi3ELi4ELi3EEENS4_18smem_ptr_flag_bitsILi32EEENSU_INS5_IJNSA_ILi8EEESI_EEENS5_IJSI_SC_EEEEEEEvNS4_8identityENS4_23SM90_TMA_LOAD_MULTICASTES1C_vS1D_EENS_8epilogue10collective6detail29Sm90TmaWarpSpecializedAdapterINS1H_15DefaultEpilogueISK_SL_SL_NS1G_6thread17LinearCombinationISK_Li1EffLNS1L_9ScaleType4KindE0ELNS_15FloatRoundStyleE2ESK_EENS1_15EpilogueDefaultEEEEEvvEEEEvNT_6ParamsE,@function
        .size           _ZN7cutlass13device_kernelINS_4gemm6kernel13GemmUniversalIN4cute5tupleIJiiiiEEENS1_10collective13CollectiveMmaINS1_34MainloopSm90TmaGmmaWarpSpecializedILi5ENS5_IJNS4_1CILi2EEENSA_ILi1EEESC_EEENS1_32KernelTmaWarpSpecializedPingpongEEENS5_IJNSA_ILi64EEENSA_ILi256EEENSA_ILi32EEEEEENS_10tfloat32_tENS5_IJlSC_lEEESK_SL_NS4_8TiledMMAINS4_8MMA_AtomIJNS4_4SM904GMMA30MMA_64x256x8_F32TF32TF32_SS_TNILNSP_7ScaleInE1ELSR_1EEEEEENS4_6LayoutINS5_IJSC_SC_SC_EEENS5_IJNSA_ILi0EEESW_SW_EEEEENS5_IJNS4_10UnderscoreESZ_SZ_EEEEENS4_13SM90_TMA_LOADENS4_14ComposedLayoutINS4_7SwizzleILi3ELi4ELi3EEENS4_18smem_ptr_flag_bitsILi32EEENSU_INS5_IJNSA_ILi8EEESI_EEENS5_IJSI_SC_EEEEEEEvNS4_8identityENS4_23SM90_TMA_LOAD_MULTICASTES1C_vS1D_EENS_8epilogue10collective6detail29Sm90TmaWarpSpecializedAdapterINS1H_15DefaultEpilogueISK_SL_SL_NS1G_6thread17LinearCombinationISK_Li1EffLNS1L_9ScaleType4KindE0ELNS_15FloatRoundStyleE2ESK_EENS1_15EpilogueDefaultEEEEEvvEEEEvNT_6ParamsE,(.L_x_331 - _ZN7cutlass13device_kernelINS_4gemm6kernel13GemmUniversalIN4cute5tupleIJiiiiEEENS1_10collective13CollectiveMmaINS1_34MainloopSm90TmaGmmaWarpSpecializedILi5ENS5_IJNS4_1CILi2EEENSA_ILi1EEESC_EEENS1_32KernelTmaWarpSpecializedPingpongEEENS5_IJNSA_ILi64EEENSA_ILi256EEENSA_ILi32EEEEEENS_10tfloat32_tENS5_IJlSC_lEEESK_SL_NS4_8TiledMMAINS4_8MMA_AtomIJNS4_4SM904GMMA30MMA_64x256x8_F32TF32TF32_SS_TNILNSP_7ScaleInE1ELSR_1EEEEEENS4_6LayoutINS5_IJSC_SC_SC_EEENS5_IJNSA_ILi0EEESW_SW_EEEEENS5_IJNS4_10UnderscoreESZ_SZ_EEEEENS4_13SM90_TMA_LOADENS4_14ComposedLayoutINS4_7SwizzleILi3ELi4ELi3EEENS4_18smem_ptr_flag_bitsILi32EEENSU_INS5_IJNSA_ILi8EEESI_EEENS5_IJSI_SC_EEEEEEEvNS4_8identityENS4_23SM90_TMA_LOAD_MULTICASTES1C_vS1D_EENS_8epilogue10collective6detail29Sm90TmaWarpSpecializedAdapterINS1H_15DefaultEpilogueISK_SL_SL_NS1G_6thread17LinearCombinationISK_Li1EffLNS1L_9ScaleType4KindE0ELNS_15FloatRoundStyleE2ESK_EENS1_15EpilogueDefaultEEEEEvvEEEEvNT_6ParamsE)
        .other          _ZN7cutlass13device_kernelINS_4gemm6kernel13GemmUniversalIN4cute5tupleIJiiiiEEENS1_10collective13CollectiveMmaINS1_34MainloopSm90TmaGmmaWarpSpecializedILi5ENS5_IJNS4_1CILi2EEENSA_ILi1EEESC_EEENS1_32KernelTmaWarpSpecializedPingpongEEENS5_IJNSA_ILi64EEENSA_ILi256EEENSA_ILi32EEEEEENS_10tfloat32_tENS5_IJlSC_lEEESK_SL_NS4_8TiledMMAINS4_8MMA_AtomIJNS4_4SM904GMMA30MMA_64x256x8_F32TF32TF32_SS_TNILNSP_7ScaleInE1ELSR_1EEEEEENS4_6LayoutINS5_IJSC_SC_SC_EEENS5_IJNSA_ILi0EEESW_SW_EEEEENS5_IJNS4_10UnderscoreESZ_SZ_EEEEENS4_13SM90_TMA_LOADENS4_14ComposedLayoutINS4_7SwizzleILi3ELi4ELi3EEENS4_18smem_ptr_flag_bitsILi32EEENSU_INS5_IJNSA_ILi8EEESI_EEENS5_IJSI_SC_EEEEEEEvNS4_8identityENS4_23SM90_TMA_LOAD_MULTICASTES1C_vS1D_EENS_8epilogue10collective6detail29Sm90TmaWarpSpecializedAdapterINS1H_15DefaultEpilogueISK_SL_SL_NS1G_6thread17LinearCombinationISK_Li1EffLNS1L_9ScaleType4KindE0ELNS_15FloatRoundStyleE2ESK_EENS1_15EpilogueDefaultEEEEEvvEEEEvNT_6ParamsE,@"STO_CUDA_ENTRY STV_DEFAULT"
_ZN7cutlass13device_kernelINS_4gemm6kernel13GemmUniversalIN4cute5tupleIJiiiiEEENS1_10collective13CollectiveMmaINS1_34MainloopSm90TmaGmmaWarpSpecializedILi5ENS5_IJNS4_1CILi2EEENSA_ILi1EEESC_EEENS1_32KernelTmaWarpSpecializedPingpongEEENS5_IJNSA_ILi64EEENSA_ILi256EEENSA_ILi32EEEEEENS_10tfloat32_tENS5_IJlSC_lEEESK_SL_NS4_8TiledMMAINS4_8MMA_AtomIJNS4_4SM904GMMA30MMA_64x256x8_F32TF32TF32_SS_TNILNSP_7ScaleInE1ELSR_1EEEEEENS4_6LayoutINS5_IJSC_SC_SC_EEENS5_IJNSA_ILi0EEESW_SW_EEEEENS5_IJNS4_10UnderscoreESZ_SZ_EEEEENS4_13SM90_TMA_LOADENS4_14ComposedLayoutINS4_7SwizzleILi3ELi4ELi3EEENS4_18smem_ptr_flag_bitsILi32EEENSU_INS5_IJNSA_ILi8EEESI_EEENS5_IJSI_SC_EEEEEEEvNS4_8identityENS4_23SM90_TMA_LOAD_MULTICASTES1C_vS1D_EENS_8epilogue10collective6detail29Sm90TmaWarpSpecializedAdapterINS1H_15DefaultEpilogueISK_SL_SL_NS1G_6thread17LinearCombinationISK_Li1EffLNS1L_9ScaleType4KindE0ELNS_15FloatRoundStyleE2ESK_EENS1_15EpilogueDefaultEEEEEvvEEEEvNT_6ParamsE:
[----:B------:R-:W0:Y:S02]  /*0000*/  LDC R1, c[0x0][0x28] ;  /* 0x00000a00ff017b82 */ /* 0x000e240000000800 */
[----:B0-----:R-:W-:Y:S01]  /*0010*/  VIADD R1, R1, 0xfffffff8 ;  /* 0xfffffff801017836 */ /* 0x001fe20000000000 */
[----:B------:R-:W0:Y:S01]  /*0020*/  S2R R4, SR_TID.X ;  /* 0x0000000000047919 */ /* 0x000e220000002100 */
[----:B------:R-:W-:Y:S01]  /*0030*/  ELECT P0, URZ, PT ;  /* 0x00000000003f782f */ /* 0x000fe20003800000 */
[----:B------:R-:W-:Y:S01]  /*0040*/  BSSY B0, `(.L_x_0) ;  /* 0x000000f000007945 */ /* 0x000fe20003800000 */
[--C-:B0-----:R-:W-:Y:S02]  /*0050*/  SHF.R.U32.HI R2, RZ, 0x5, R4.reuse ;  /* 0x00000005ff027819 */ /* 0x101fe40000011604 */
[----:B------:R-:W-:-:S03]  /*0060*/  SHF.R.U32.HI R7, RZ, 0x7, R4 ;  /* 0x00000007ff077819 */ /* 0x000fc60000011604 */
[----:B------:R-:W0:Y:S04]  /*0070*/  SHFL.IDX PT, R5, R2, RZ, 0x1f ;  /* 0x00001fff02057589 */ /* 0x000e2800000e0000 */
[----:B------:R1:W2:Y:S01]  /*0080*/  SHFL.IDX PT, R10, R7, RZ, 0x1f ;  /* 0x00001fff070a7589 */ /* 0x0002a200000e0000 */
[----:B0-----:R-:W-:-:S13]  /*0090*/  ISETP.NE.OR P0, PT, R5, RZ, !P0 ;  /* 0x000000ff0500720c */ /* 0x001fda0004705670 */
[----:B-12---:R-:W-:Y:S05]  /*00a0*/  @P0 BRA `(.L_x_1) ;  /* 0x0000000000200947 */ /* 0x006fea0003800000 */
[----:B------:R-:W-:Y:S02]  /*00b0*/  ULDC.64 UR4, c[0x0][0x198] ;  /* 0x0000660000047ab9 */ /* 0x000fe40000000a00 */
[----:B------:R-:W-:Y:S02]  /*00c0*/  UIADD3 UR6, UP0, UR4, 0xf0, URZ ;  /* 0x000000f004067890 */ /* 0x000fe4000ff1e03f */
[----:B------:R-:W-:Y:S02]  /*00d0*/  UIADD3 UR4, UP1, UR4, 0x1f0, URZ ;  /* 0x000001f004047890 */ /* 0x000fe4000ff3e03f */
[----:B------:R-:W-:Y:S02]  /*00e0*/  UIADD3.X UR7, URZ, UR5, URZ, UP0, !UPT ;  /* 0x000000053f077290 */ /* 0x000fe400087fe43f */
[----:B------:R-:W-:-:S07]  /*00f0*/  UIADD3.X UR5, URZ, UR5, URZ, UP1, !UPT ;  /* 0x000000053f057290 */ /* 0x000fce0008ffe43f */
[----:B------:R0:W-:Y:S02]  /*0100*/  UTMACCTL.PF [UR6] ;  /* 0x00000000060079b9 */ /* 0x0001e40008040000 */
[----:B------:R0:W-:Y:S02]  /*0110*/  UTMACCTL.PF [UR4] ;  /* 0x00000000040079b9 */ /* 0x0001e40008040000 */
[----:B0-----:R-:W-:Y:S01]  /*0120*/  NOP ;  /* 0x0000000000007918 */ /* 0x001fe20000000000 */
.L_x_1:
[----:B------:R-:W-:Y:S05]  /*0130*/  BSYNC B0 ;  /* 0x0000000000007941 */ /* 0x000fea0003800000 */
.L_x_0:
[----:B------:R-:W0:Y:S01]  /*0140*/  SHFL.IDX PT, R8, R2, RZ, 0x1f ;  /* 0x00001fff02087589 */ /* 0x000e2200000e0000 */
[----:B------:R-:W-:-:S04]  /*0150*/  SHF.R.S32.HI R3, RZ, 0x1f, R4 ;  /* 0x0000001fff037819 */ /* 0x000fc80000011404 */
[----:B------:R-:W-:Y:S02]  /*0160*/  LEA.HI R3, R3, R4, RZ, 0x7 ;  /* 0x0000000403037211 */ /* 0x000fe400078f38ff */
[----:B0-----:R-:W-:-:S13]  /*0170*/  ISETP.NE.AND P0, PT, R8, RZ, PT ;  /* 0x000000ff0800720c */ /* 0x001fda0003f05270 */
[----:B------:R-:W-:Y:S05]  /*0180*/  @P0 BRA `(.L_x_2) ;  /* 0x0000000000600947 */ /* 0x000fea0003800000 */
[----:B------:R-:W0:Y:S01]  /*0190*/  S2UR UR8, SR_CgaCtaId ;  /* 0x00000000000879c3 */ /* 0x000e220000008800 */
[----:B------:R-:W-:Y:S01]  /*01a0*/  UMOV UR4, 0x400 ;  /* 0x0000040000047882 */ /* 0x000fe20000000000 */
[----:B------:R-:W-:Y:S01]  /*01b0*/  UMOV UR5, 0x1 ;  /* 0x0000000100057882 */ /* 0x000fe20000000000 */
[----:B------:R-:W-:Y:S01]  /*01c0*/  UMOV UR6, 0x2 ;  /* 0x0000000200067882 */ /* 0x000fe20000000000 */
[----:B------:R-:W-:Y:S01]  /*01d0*/  ELECT P0, URZ, PT ;  /* 0x00000000003f782f */ /* 0x000fe20003800000 */
[----:B------:R-:W-:-:S04]  /*01e0*/  UIADD3 UR6, -UR6, 0x100000, URZ ;  /* 0x0010000006067890 */ /* 0x000fc8000fffe13f */
[----:B------:R-:W-:Y:S02]  /*01f0*/  USHF.L.U32 UR7, UR6, 0xb, URZ ;  /* 0x0000000b06077899 */ /* 0x000fe4000800063f */
[----:B------:R-:W-:Y:S02]  /*0200*/  USHF.L.U32 UR6, UR6, 0x1, URZ ;  /* 0x0000000106067899 */ /* 0x000fe4000800063f */
[----:B0-----:R-:W-:Y:S02]  /*0210*/  ULEA UR8, UR8, UR4, 0x18 ;  /* 0x0000000408087291 */ /* 0x001fe4000f8ec03f */
[----:B------:R-:W-:-:S04]  /*0220*/  UIADD3 UR4, -UR5, 0x100000, URZ ;  /* 0x0010000005047890 */ /* 0x000fc8000fffe13f */
[----:B------:R-:W-:Y:S02]  /*0230*/  USHF.L.U32 UR5, UR4, 0xb, URZ ;  /* 0x0000000b04057899 */ /* 0x000fe4000800063f */
[----:B------:R-:W-:Y:S01]  /*0240*/  USHF.L.U32 UR4, UR4, 0x1, URZ ;  /* 0x0000000104047899 */ /* 0x000fe2000800063f */
[----:B------:R-:W0:Y:S11]  /*0250*/  FENCE.VIEW.ASYNC.S ;  /* 0x00000000000073c6 */ /* 0x000e360000000000 */
[----:B0-----:R0:W1:Y:S01]  /*0260*/  SYNCS.EXCH.64 URZ, [UR8], UR4 ;  /* 0x00000004083f75b2 */ /* 0x0010620008000100 */
[----:B------:R0:W2:Y:S01]  /*0270*/  SYNCS.EXCH.64 URZ, [UR8+0x28], UR6 ;  /* 0x00002806083f75b2 */ /* 0x0000a20008000100 */
[----:B------:R0:W3:Y:S01]  /*0280*/  SYNCS.EXCH.64 URZ, [UR8+0x8], UR4 ;  /* 0x00000804083f75b2 */ /* 0x0000e20008000100 */
[----:B------:R0:W4:Y:S01]  /*0290*/  SYNCS.EXCH.64 URZ, [UR8+0x30], UR6 ;  /* 0x00003006083f75b2 */ /* 0x0001220008000100 */
[----:B------:R0:W0:Y:S01]  /*02a0*/  SYNCS.EXCH.64 URZ, [UR8+0x10], UR4 ;  /* 0x00001004083f75b2 */ /* 0x0000220008000100 */
[----:B------:R0:W0:Y:S01]  /*02b0*/  SYNCS.EXCH.64 URZ, [UR8+0x38], UR6 ;  /* 0x00003806083f75b2 */ /* 0x0000220008000100 */
[----:B------:R0:W0:Y:S01]  /*02c0*/  SYNCS.EXCH.64 URZ, [UR8+0x18], UR4 ;  /* 0x00001804083f75b2 */ /* 0x0000220008000100 */
[----:B------:R0:W0:Y:S01]  /*02d0*/  SYNCS.EXCH.64 URZ, [UR8+0x40], UR6 ;  /* 0x00004006083f75b2 */ /* 0x0000220008000100 */
[----:B------:R0:W0:Y:S01]  /*02e0*/  SYNCS.EXCH.64 URZ, [UR8+0x20], UR4 ;  /* 0x00002004083f75b2 */ /* 0x0000220008000100 */
[----:B------:R0:W0:Y:S01]  /*02f0*/  SYNCS.EXCH.64 URZ, [UR8+0x48], UR6 ;  /* 0x00004806083f75b2 */ /* 0x0000220008000100 */
[----:B------:R-:W-:Y:S01]  /*0300*/  NOP ;  /* 0x0000000000007918 */ /* 0x000fe20000000000 */
.L_x_2:
[----:B------:R-:W5:Y:S01]  /*0310*/  SHFL.IDX PT, R13, R2, RZ, 0x1f ;  /* 0x00001fff020d7589 */ /* 0x000f6200000e0000 */
[----:B------:R-:W1:Y:S01]  /*0320*/  S2UR UR12, SR_CTAID.X ;  /* 0x00000000000c79c3 */ /* 0x000e620000002500 */
[----:B------:R-:W-:Y:S02]  /*0330*/  LOP3.LUT R3, R3, 0xffffff80, RZ, 0xc0, !PT ;  /* 0xffffff8003037812 */ /* 0x000fe400078ec0ff */
[----:B------:R-:W-:Y:S01]  /*0340*/  ELECT P0, URZ, PT ;  /* 0x00000000003f782f */ /* 0x000fe20003800000 */
[----:B------:R2:W3:Y:S01]  /*0350*/  SHFL.IDX PT, R12, R2, RZ, 0x1f ;  /* 0x00001fff020c7589 */ /* 0x0004e200000e0000 */
[----:B------:R-:W-:Y:S01]  /*0360*/  ELECT P1, URZ, PT ;  /* 0x00000000003f782f */ /* 0x000fe20003820000 */
[----:B------:R-:W-:Y:S01]  /*0370*/  NOP ;  /* 0x0000000000007918 */ /* 0x000fe20000000000 */
[----:B------:R-:W-:Y:S01]  /*0380*/  IMAD.IADD R3, R4, 0x1, -R3 ;  /* 0x0000000104037824 */ /* 0x000fe200078e0a03 */
[----:B------:R-:W4:Y:S01]  /*0390*/  S2R R6, SR_CTAID.Y ;  /* 0x0000000000067919 */ /* 0x000f220000002600 */
[----:B0-----:R-:W-:Y:S01]  /*03a0*/  ULDC UR4, c[0x0][0x150] ;  /* 0x0000540000047ab9 */ /* 0x001fe20000000800 */
[----:B------:R-:W0:Y:S01]  /*03b0*/  LDC R14, c[0x0][0x144] ;  /* 0x00005100ff0e7b82 */ /* 0x000e220000000800 */
[----:B------:R-:W-:Y:S01]  /*03c0*/  UMOV UR11, 0x80 ;  /* 0x00000080000b7882 */ /* 0x000fe20000000000 */
[----:B------:R-:W-:Y:S01]  /*03d0*/  SHF.R.S32.HI R0, RZ, 0x1f, R3 ;  /* 0x0000001fff007819 */ /* 0x000fe20000011403 */
[----:B------:R-:W-:Y:S01]  /*03e0*/  NOP ;  /* 0x0000000000007918 */ /* 0x000fe20000000000 */
[C---:B------:R-:W-:Y:S01]  /*03f0*/  VIADD R35, R10.reuse, 0xffffffff ;  /* 0xffffffff0a237836 */ /* 0x040fe20000000000 */
[----:B------:R-:W-:Y:S01]  /*0400*/  ISETP.NE.AND P4, PT, R10, RZ, PT ;  /* 0x000000ff0a00720c */ /* 0x000fe20003f85270 */
[----:B------:R-:W-:Y:S01]  /*0410*/  IMAD.MOV.U32 R153, RZ, RZ, 0x1 ;  /* 0x00000001ff997424 */ /* 0x000fe200078e00ff */
[----:B------:R-:W-:Y:S01]  /*0420*/  LEA.HI R9, R0, R3, RZ, 0x3 ;  /* 0x0000000300097211 */ /* 0x000fe200078f18ff */
[----:B------:R-:W0:Y:S01]  /*0430*/  LDC R15, c[0x0][0x140] ;  /* 0x00005000ff0f7b82 */ /* 0x000e220000000800 */
[----:B------:R-:W-:-:S02]  /*0440*/  ISETP.GE.U32.AND P6, PT, R35, 0x2, PT ;  /* 0x000000022300780c */ /* 0x000fc40003fc6070 */
[--C-:B------:R-:W-:Y:S02]  /*0450*/  SHF.R.S32.HI R11, RZ, 0x3, R9.reuse ;  /* 0x00000003ff0b7819 */ /* 0x100fe40000011409 */
[----:B--2---:R-:W-:Y:S02]  /*0460*/  SHF.R.S32.HI R2, RZ, 0x1f, R9 ;  /* 0x0000001fff027819 */ /* 0x004fe40000011409 */
[----:B------:R-:W-:Y:S01]  /*0470*/  SHF.R.S32.HI R9, RZ, 0x1f, R8 ;  /* 0x0000001fff097819 */ /* 0x000fe20000011408 */
[----:B------:R-:W2:Y:S01]  /*0480*/  LDC R25, c[0x0][0x148] ;  /* 0x00005200ff197b82 */ /* 0x000ea20000000800 */
[----:B-----5:R-:W-:Y:S02]  /*0490*/  ISETP.NE.OR P0, PT, R13, RZ, !P0 ;  /* 0x000000ff0d00720c */ /* 0x020fe40004705670 */
[----:B-1----:R-:W-:Y:S02]  /*04a0*/  I2FP.F32.U32 R13, UR12 ;  /* 0x0000000c000d7c45 */ /* 0x002fe40008201000 */
[----:B------:R-:W-:-:S02]  /*04b0*/  LEA.HI R2, R2, R11, RZ, 0x2 ;  /* 0x0000000b02027211 */ /* 0x000fc400078f10ff */
[----:B------:R-:W-:Y:S01]  /*04c0*/  LEA.HI R9, R9, R8, RZ, 0x2 ;  /* 0x0000000809097211 */ /* 0x000fe200078f10ff */
[----:B------:R-:W-:Y:S01]  /*04d0*/  FMUL R13, R13, UR4 ;  /* 0x000000040d0d7c20 */ /* 0x000fe20008400000 */
[----:B---3--:R-:W-:Y:S01]  /*04e0*/  ISETP.NE.OR P1, PT, R12, RZ, !P1 ;  /* 0x000000ff0c00720c */ /* 0x008fe20004f25670 */
[----:B------:R-:W-:Y:S01]  /*04f0*/  ULDC UR4, c[0x0][0x154] ;  /* 0x0000550000047ab9 */ /* 0x000fe20000000800 */
[----:B------:R-:W-:Y:S02]  /*0500*/  LOP3.LUT R12, R2, 0xfffffffc, RZ, 0xc0, !PT ;  /* 0xfffffffc020c7812 */ /* 0x000fe400078ec0ff */
[----:B------:R-:W-:Y:S01]  /*0510*/  LOP3.LUT R9, R9, 0x3ffffffc, RZ, 0xc0, !PT ;  /* 0x3ffffffc09097812 */ /* 0x000fe200078ec0ff */
[----:B------:R-:W1:Y:S01]  /*0520*/  F2I.U32.TRUNC.NTZ R13, R13 ;  /* 0x0000000d000d7305 */ /* 0x000e62000020f000 */
[----:B------:R-:W-:Y:S01]  /*0530*/  SHF.R.S32.HI R2, RZ, 0x1f, R5 ;  /* 0x0000001fff027819 */ /* 0x000fe20000011405 */
[----:B------:R-:W-:Y:S01]  /*0540*/  IMAD.IADD R12, R11, 0x1, -R12 ;  /* 0x000000010b0c7824 */ /* 0x000fe200078e0a0c */
[----:B------:R-:W-:Y:S01]  /*0550*/  VOTEU.ALL UP1, P0 ;  /* 0x00000000003f7886 */ /* 0x000fe20000020000 */
[----:B------:R-:W-:Y:S01]  /*0560*/  IMAD.IADD R9, R8, 0x1, -R9 ;  /* 0x0000000108097824 */ /* 0x000fe200078e0a09 */
[----:B------:R-:W-:Y:S01]  /*0570*/  LEA.HI R2, R2, R5, RZ, 0x2 ;  /* 0x0000000502027211 */ /* 0x000fe200078f10ff */
[----:B------:R-:W-:Y:S01]  /*0580*/  VOTEU.ALL UP0, P0 ;  /* 0x00000000003f7886 */ /* 0x000fe20000000000 */
[----:B----4-:R-:W-:Y:S01]  /*0590*/  I2FP.F32.U32 R8, R6 ;  /* 0x0000000600087245 */ /* 0x010fe20000201000 */
[----:B------:R-:W-:Y:S01]  /*05a0*/  IMAD R9, R9, 0x4, R12 ;  /* 0x0000000409097824 */ /* 0x000fe200078e020c */
[----:B------:R-:W-:Y:S01]  /*05b0*/  LOP3.LUT R2, R2, 0xfffffffc, RZ, 0xc0, !PT ;  /* 0xfffffffc02027812 */ /* 0x000fe200078ec0ff */
[----:B------:R-:W-:Y:S01]  /*05c0*/  VOTEU.ALL UP2, P1 ;  /* 0x00000000003f7886 */ /* 0x000fe20000840000 */
[----:B------:R-:W3:Y:S01]  /*05d0*/  @!UP1 S2UR UR7, SR_CgaCtaId ;  /* 0x00000000000799c3 */ /* 0x000ee20000008800 */
[----:B------:R-:W-:Y:S01]  /*05e0*/  FMUL R8, R8, UR4 ;  /* 0x0000000408087c20 */ /* 0x000fe20008400000 */
[----:B------:R-:W-:Y:S01]  /*05f0*/  IMAD.SHL.U32 R152, R9, 0x4, RZ ;  /* 0x0000000409987824 */ /* 0x000fe200078e00ff */
[----:B------:R-:W-:Y:S01]  /*0600*/  UMOV UR4, 0x20 ;  /* 0x0000002000047882 */ /* 0x000fe20000000000 */
[----:B------:R-:W-:Y:S01]  /*0610*/  IMAD.IADD R5, R5, 0x1, -R2 ;  /* 0x0000000105057824 */ /* 0x000fe200078e0a02 */
[----:B------:R-:W-:Y:S01]  /*0620*/  LEA.HI R2, R9, R9, RZ, 0x1 ;  /* 0x0000000909027211 */ /* 0x000fe200078f08ff */
[----:B-1----:R-:W-:Y:S01]  /*0630*/  IMAD.MOV R13, RZ, RZ, -R13 ;  /* 0x000000ffff0d7224 */ /* 0x002fe200078e0a0d */
[----:B------:R-:W1:Y:S01]  /*0640*/  F2I.U32.TRUNC.NTZ R8, R8 ;  /* 0x0000000800087305 */ /* 0x000e62000020f000 */
[----:B------:R-:W4:Y:S01]  /*0650*/  @!UP2 S2UR UR10, SR_CgaCtaId ;  /* 0x00000000000aa9c3 */ /* 0x000f220000008800 */
[----:B------:R-:W-:Y:S01]  /*0660*/  LOP3.LUT R2, R2, 0xfffffffe, RZ, 0xc0, !PT ;  /* 0xfffffffe02027812 */ /* 0x000fe200078ec0ff */
[----:B0-----:R-:W-:Y:S01]  /*0670*/  IMAD R21, R14, R13, UR12 ;  /* 0x0000000c0e157e24 */ /* 0x001fe2000f8e020d */
[----:B------:R-:W-:Y:S01]  /*0680*/  @!UP1 UMOV UR6, 0x400 ;  /* 0x0000040000069882 */ /* 0x000fe20000000000 */
[----:B------:R-:W-:-:S04]  /*0690*/  @!UP1 UIADD3 UR4, -UR4, 0x100000, URZ ;  /* 0x0010000004049890 */ /* 0x000fc8000fffe13f */
[----:B------:R-:W-:Y:S02]  /*06a0*/  @!UP1 USHF.L.U32 UR5, UR4, 0xb, URZ ;  /* 0x0000000b04059899 */ /* 0x000fe4000800063f */
[----:B------:R-:W-:Y:S01]  /*06b0*/  @!UP1 USHF.L.U32 UR4, UR4, 0x1, URZ ;  /* 0x0000000104049899 */ /* 0x000fe2000800063f */
[C---:B------:R-:W-:Y:S01]  /*06c0*/  LOP3.LUT R152, R9.reuse, 0xc, R152, 0x78, !PT ;  /* 0x0000000c09987812 */ /* 0x040fe200078e7898 */
[----:B------:R-:W-:Y:S01]  /*06d0*/  IMAD.IADD R2, R9, 0x1, -R2 ;  /* 0x0000000109027824 */ /* 0x000fe200078e0a02 */
[----:B------:R-:W-:Y:S01]  /*06e0*/  @!UP2 UMOV UR9, 0x400 ;  /* 0x000004000009a882 */ /* 0x000fe20000000000 */
[----:B------:R-:W-:Y:S01]  /*06f0*/  VOTEU.ALL UP3, P1 ;  /* 0x00000000003f7886 */ /* 0x000fe20000860000 */
[----:B------:R-:W-:Y:S01]  /*0700*/  VOTEU.ALL UP4, P1 ;  /* 0x00000000003f7886 */ /* 0x000fe20000880000 */
[----:B------:R-:W-:Y:S01]  /*0710*/  VOTEU.ALL UP5, P1 ;  /* 0x00000000003f7886 */ /* 0x000fe200008a0000 */
[----:B------:R-:W-:Y:S01]  /*0720*/  ISETP.NE.AND P3, PT, R2, R21, PT ;  /* 0x000000150200720c */ /* 0x000fe20003f65270 */
[----:B------:R0:W0:Y:S01]  /*0730*/  SHFL.IDX PT, R14, R7, RZ, 0x1f ;  /* 0x00001fff070e7589 */ /* 0x00002200000e0000 */
[----:B------:R-:W-:Y:S01]  /*0740*/  ISETP.EQ.U32.AND P2, PT, R15, 0x1, PT ;  /* 0x000000010f00780c */ /* 0x000fe20003f42070 */
[----:B-1----:R-:W-:Y:S01]  /*0750*/  IMAD.MOV R20, RZ, RZ, -R8 ;  /* 0x000000ffff147224 */ /* 0x002fe200078e0a08 */
[----:B---3--:R-:W-:-:S02]  /*0760*/  @!UP1 ULEA UR8, UR7, UR6, 0x18 ;  /* 0x0000000607089291 */ /* 0x008fc4000f8ec03f */
[----:B------:R-:W-:-:S04]  /*0770*/  @!UP2 UIADD3 UR6, -UR11, 0x100000, URZ ;  /* 0x001000000b06a890 */ /* 0x000fc8000fffe13f */
[----:B------:R-:W-:Y:S02]  /*0780*/  @!UP2 USHF.L.U32 UR7, UR6, 0xb, URZ ;  /* 0x0000000b0607a899 */ /* 0x000fe4000800063f */
[----:B------:R-:W-:Y:S01]  /*0790*/  @!UP2 USHF.L.U32 UR6, UR6, 0x1, URZ ;  /* 0x000000010606a899 */ /* 0x000fe2000800063f */
[----:B--2---:R-:W-:Y:S01]  /*07a0*/  IMAD R9, R25, R20, R6 ;  /* 0x0000001419097224 */ /* 0x004fe200078e0206 */
[----:B------:R-:W-:Y:S01]  /*07b0*/  VOTEU.ALL UP1, P0 ;  /* 0x00000000003f7886 */ /* 0x000fe20000020000 */
[----:B------:R-:W-:Y:S01]  /*07c0*/  LOP3.LUT P0, RZ, R3, 0x7, RZ, 0xc0, !PT ;  /* 0x0000000703ff7812 */ /* 0x000fe2000780c0ff */
[----:B----4-:R-:W-:Y:S01]  /*07d0*/  @!UP2 ULEA UR9, UR10, UR9, 0x18 ;  /* 0x000000090a09a291 */ /* 0x010fe2000f8ec03f */
[----:B------:R-:W-:Y:S01]  /*07e0*/  @P3 LEA.HI R2, R152, R152, RZ, 0x1 ;  /* 0x0000009898023211 */ /* 0x000fe200078f08ff */
[----:B------:R-:W-:Y:S01]  /*07f0*/  VOTEU.ALL UP2, P1 ;  /* 0x00000000003f7886 */ /* 0x000fe20000840000 */
[----:B------:R-:W-:Y:S01]  /*0800*/  ISETP.NE.AND P1, PT, R5, 0x3, PT ;  /* 0x000000030500780c */ /* 0x000fe20003f25270 */
[----:B------:R-:W1:Y:S02]  /*0810*/  FENCE.VIEW.ASYNC.S ;  /* 0x00000000000073c6 */ /* 0x000e640000000000 */
[----:B-1----:R1:W2:Y:S01]  /*0820*/  @!UP0 SYNCS.EXCH.64 URZ, [UR8+0x80], UR4 ;  /* 0x00008004083f85b2 */ /* 0x0022a20008000100 */
[----:B------:R-:W-:-:S02]  /*0830*/  @P3 SHF.R.S32.HI R2, RZ, 0x1, R2 ;  /* 0x00000001ff023819 */ /* 0x000fc40000011402 */
[----:B------:R-:W-:Y:S02]  /*0840*/  ISETP.EQ.OR P1, PT, R5, RZ, !P1 ;  /* 0x000000ff0500720c */ /* 0x000fe40004f22670 */
[----:B------:R-:W-:Y:S02]  /*0850*/  @P3 ISETP.NE.AND P5, PT, R2, R9, PT ;  /* 0x000000090200320c */ /* 0x000fe40003fa5270 */
[----:B------:R-:W-:Y:S02]  /*0860*/  ISETP.LT.U32.AND P0, PT, R152, 0x2, !P0 ;  /* 0x000000029800780c */ /* 0x000fe40004701070 */
[----:B------:R-:W-:Y:S02]  /*0870*/  ISETP.EQ.AND P1, PT, R10, RZ, P1 ;  /* 0x000000ff0a00720c */ /* 0x000fe40000f22270 */
[----:B------:R-:W-:Y:S02]  /*0880*/  SEL R2, RZ, 0x1, !P0 ;  /* 0x00000001ff027807 */ /* 0x000fe40004000000 */
[----:B------:R-:W-:-:S02]  /*0890*/  @P3 SEL R153, RZ, 0x1, P5 ;  /* 0x00000001ff993807 */ /* 0x000fc40002800000 */
[----:B------:R-:W-:Y:S01]  /*08a0*/  SEL R16, RZ, 0x1, !P1 ;  /* 0x00000001ff107807 */ /* 0x000fe20004800000 */
[----:B------:R1:W3:Y:S01]  /*08b0*/  @!UP1 SYNCS.EXCH.64 URZ, [UR8+0x88], UR4 ;  /* 0x00008804083f95b2 */ /* 0x0002e20008000100 */
[----:B------:R-:W-:Y:S01]  /*08c0*/  NOP ;  /* 0x0000000000007918 */ /* 0x000fe20000000000 */
[----:B------:R-:W-:Y:S02]  /*08d0*/  LOP3.LUT R153, R153, R2, RZ, 0xc0, !PT ;  /* 0x0000000299997212 */ /* 0x000fe400078ec0ff */
[----:B------:R-:W-:Y:S01]  /*08e0*/  SEL R16, R16, 0x2, P6 ;  /* 0x0000000210107807 */ /* 0x000fe20003000000 */
[----:B------:R1:W4:Y:S01]  /*08f0*/  @!UP2 SYNCS.EXCH.64 URZ, [UR9+0x60], UR6 ;  /* 0x00006006093fa5b2 */ /* 0x0003220008000100 */
[----:B------:R1:W0:Y:S01]  /*0900*/  @!UP3 SYNCS.EXCH.64 URZ, [UR9+0x68], UR6 ;  /* 0x00006806093fb5b2 */ /* 0x0002220008000100 */
[----:B------:R1:W0:Y:S01]  /*0910*/  @!UP4 SYNCS.EXCH.64 URZ, [UR9+0x70], UR6 ;  /* 0x00007006093fc5b2 */ /* 0x0002220008000100 */
[----:B------:R1:W0:Y:S01]  /*0920*/  @!UP5 SYNCS.EXCH.64 URZ, [UR9+0x78], UR6 ;  /* 0x00007806093fd5b2 */ /* 0x0002220008000100 */
[----:B------:R-:W-:Y:S01]  /*0930*/  NOP ;  /* 0x0000000000007918 */ /* 0x000fe20000000000 */
[----:B-12---:R-:W-:Y:S05]  /*0940*/  @!P2 BRA `(.L_x_3) ;  /* 0x000000000008a947 */ /* 0x006fea0003800000 */
[----:B0--34-:R-:W-:Y:S01]  /*0950*/  UCGABAR_ARV ;  /* 0x00000000000079c7 */ /* 0x019fe20008000000 */
[----:B------:R-:W-:Y:S05]  /*0960*/  BRA `(.L_x_4) ;  /* 0x0000000000047947 */ /* 0x000fea0003800000 */
.L_x_3:
[----:B0--34-:R-:W-:Y:S01]  /*0970*/  NOP ;  /* 0x0000000000007918 */ /* 0x019fe20000000000 */
.L_x_4:
[----:B------:R-:W-:Y:S01]  /*0980*/  ULDC.64 UR4, c[0x0][0x598] ;  /* 0x0001660000047ab9 */ /* 0x000fe20000000a00 */
[----:B------:R-:W-:Y:S01]  /*0990*/  ULDC.64 UR36, c[0x0][0x208] ;  /* 0x0000820000247ab9 */ /* 0x000fe20000000a00 */
[----:B------:R-:W-:-:S04]  /*09a0*/  ISETP.NE.U32.AND P0, PT, RZ, UR4, PT ;  /* 0x00000004ff007c0c */ /* 0x000fc8000bf05070 */
[----:B------:R-:W-:-:S13]  /*09b0*/  ISETP.NE.AND.EX P0, PT, RZ, UR5, PT, P0 ;  /* 0x00000005ff007c0c */ /* 0x000fda000bf05300 */
[----:B------:R-:W-:Y:S05]  /*09c0*/  @!P0 BRA `(.L_x_5) ;  /* 0x00000000001c8947 */ /* 0x000fea0003800000 */
[----:B------:R-:W0:Y:S02]  /*09d0*/  LDC.64 R8, c[0x0][0x598] ;  /* 0x00016600ff087b82 */ /* 0x000e240000000a00 */
[----:B0-----:R-:W2:Y:S02]  /*09e0*/  LDG.E.64 R8, desc[UR36][R8.64] ;  /* 0x0000002408087981 */ /* 0x001ea4000c1e1b00 */
[----:B--2---:R-:W-:-:S04]  /*09f0*/  ISETP.NE.U32.AND P0, PT, R8, RZ, PT ;  /* 0x000000ff0800720c */ /* 0x004fc80003f05070 */
[----:B------:R-:W-:-:S13]  /*0a00*/  ISETP.NE.AND.EX P0, PT, R9, RZ, PT, P0 ;  /* 0x000000ff0900720c */ /* 0x000fda0003f05300 */
[----:B------:R-:W-:Y:S05]  /*0a10*/  @!P0 BRA `(.L_x_5) ;  /* 0x0000000000088947 */ /* 0x000fea0003800000 */
[----:B------:R0:W5:Y:S01]  /*0a20*/  LD.E R154, desc[UR36][R8.64] ;  /* 0x00000024089a7980 */ /* 0x000162000c101900 */
[----:B------:R-:W-:Y:S05]  /*0a30*/  BRA `(.L_x_6) ;  /* 0x0000000000247947 */ /* 0x000fea0003800000 */
.L_x_5:
[----:B------:R-:W-:Y:S02]  /*0a40*/  ULDC.64 UR4, c[0x0][0x588] ;  /* 0x0001620000047ab9 */ /* 0x000fe40000000a00 */
[----:B------:R-:W-:-:S04]  /*0a50*/  ISETP.NE.U32.AND P0, PT, RZ, UR4, PT ;  /* 0x00000004ff007c0c */ /* 0x000fc8000bf05070 */
[----:B------:R-:W-:-:S13]  /*0a60*/  ISETP.NE.AND.EX P0, PT, RZ, UR5, PT, P0 ;  /* 0x00000005ff007c0c */ /* 0x000fda000bf05300 */
[----:B------:R-:W-:Y:S05]  /*0a70*/  @!P0 BRA `(.L_x_7) ;  /* 0x00000000000c8947 */ /* 0x000fea0003800000 */
[----:B------:R-:W0:Y:S02]  /*0a80*/  LDC.64 R154, c[0x0][0x588] ;  /* 0x00016200ff9a7b82 */ /* 0x000e240000000a00 */
[----:B0-----:R1:W5:Y:S01]  /*0a90*/  LDG.E R154, desc[UR36][R154.64] ;  /* 0x000000249a9a7981 */ /* 0x001362000c1e1900 */
[----:B------:R-:W-:Y:S05]  /*0aa0*/  BRA `(.L_x_6) ;  /* 0x0000000000087947 */ /* 0x000fea0003800000 */
.L_x_7:
[----:B------:R-:W-:Y:S02]  /*0ab0*/  ULDC UR4, c[0x0][0x580] ;  /* 0x0001600000047ab9 */ /* 0x000fe40000000800 */
[----:B------:R-:W-:-:S07]  /*0ac0*/  IMAD.U32 R154, RZ, RZ, UR4 ;  /* 0x00000004ff9a7e24 */ /* 0x000fce000f8e00ff */
.L_x_6:
[----:B------:R-:W-:Y:S02]  /*0ad0*/  ULDC.64 UR4, c[0x0][0x5a0] ;  /* 0x0001680000047ab9 */ /* 0x000fe40000000a00 */
[----:B------:R-:W-:-:S04]  /*0ae0*/  ISETP.NE.U32.AND P0, PT, RZ, UR4, PT ;  /* 0x00000004ff007c0c */ /* 0x000fc8000bf05070 */
[----:B------:R-:W-:-:S13]  /*0af0*/  ISETP.NE.AND.EX P0, PT, RZ, UR5, PT, P0 ;  /* 0x00000005ff007c0c */ /* 0x000fda000bf05300 */
[----:B------:R-:W-:Y:S05]  /*0b00*/  @!P0 BRA `(.L_x_8) ;  /* 0x00000000001c8947 */ /* 0x000fea0003800000 */
[----:B0-----:R-:W0:Y:S02]  /*0b10*/  LDC.64 R8, c[0x0][0x5a0] ;  /* 0x00016800ff087b82 */ /* 0x001e240000000a00 */
[----:B0-----:R-:W2:Y:S02]  /*0b20*/  LDG.E.64 R8, desc[UR36][R8.64] ;  /* 0x0000002408087981 */ /* 0x001ea4000c1e1b00 */
[----:B--2---:R-:W-:-:S04]  /*0b30*/  ISETP.NE.U32.AND P0, PT, R8, RZ, PT ;  /* 0x000000ff0800720c */ /* 0x004fc80003f05070 */
[----:B------:R-:W-:-:S13]  /*0b40*/  ISETP.NE.AND.EX P0, PT, R9, RZ, PT, P0 ;  /* 0x000000ff0900720c */ /* 0x000fda0003f05300 */
[----:B------:R-:W-:Y:S05]  /*0b50*/  @!P0 BRA `(.L_x_8) ;  /* 0x0000000000088947 */ /* 0x000fea0003800000 */
[----:B-1----:R0:W5:Y:S01]  /*0b60*/  LD.E R155, desc[UR36][R8.64] ;  /* 0x00000024089b7980 */ /* 0x002162000c101900 */
[----:B------:R-:W-:Y:S05]  /*0b70*/  BRA `(.L_x_9) ;  /* 0x0000000000247947 */ /* 0x000fea0003800000 */
.L_x_8:
[----:B------:R-:W-:Y:S02]  /*0b80*/  ULDC.64 UR4, c[0x0][0x590] ;  /* 0x0001640000047ab9 */ /* 0x000fe40000000a00 */
[----:B------:R-:W-:-:S04]  /*0b90*/  ISETP.NE.U32.AND P0, PT, RZ, UR4, PT ;  /* 0x00000004ff007c0c */ /* 0x000fc8000bf05070 */
[----:B------:R-:W-:-:S13]  /*0ba0*/  ISETP.NE.AND.EX P0, PT, RZ, UR5, PT, P0 ;  /* 0x00000005ff007c0c */ /* 0x000fda000bf05300 */
[----:B------:R-:W-:Y:S05]  /*0bb0*/  @!P0 BRA `(.L_x_10) ;  /* 0x00000000000c8947 */ /* 0x000fea0003800000 */
[----:B0-----:R-:W1:Y:S02]  /*0bc0*/  LDC.64 R8, c[0x0][0x590] ;  /* 0x00016400ff087b82 */ /* 0x001e640000000a00 */
[----:B-1----:R1:W5:Y:S01]  /*0bd0*/  LDG.E R155, desc[UR36][R8.64] ;  /* 0x00000024089b7981 */ /* 0x002362000c1e1900 */
[----:B------:R-:W-:Y:S05]  /*0be0*/  BRA `(.L_x_9) ;  /* 0x0000000000087947 */ /* 0x000fea0003800000 */
.L_x_10:
[----:B------:R-:W-:Y:S02]  /*0bf0*/  ULDC UR4, c[0x0][0x584] ;  /* 0x0001610000047ab9 */ /* 0x000fe40000000800 */
[----:B-1----:R-:W-:-:S07]  /*0c00*/  IMAD.U32 R155, RZ, RZ, UR4 ;  /* 0x00000004ff9b7e24 */ /* 0x002fce000f8e00ff */
.L_x_9:
[----:B------:R-:W2:Y:S01]  /*0c10*/  LDC R2, c[0x0][0x65c] ;  /* 0x00019700ff027b82 */ /* 0x000ea20000000800 */
[----:B------:R-:W-:Y:S01]  /*0c20*/  ULDC UR6, c[0x0][0x28c] ;  /* 0x0000a30000067ab9 */ /* 0x000fe20000000800 */
[----:B------:R-:W-:Y:S01]  /*0c30*/  ISETP.NE.AND P0, PT, R10, 0x2, PT ;  /* 0x000000020a00780c */ /* 0x000fe20003f05270 */
[----:B------:R-:W-:Y:S01]  /*0c40*/  UIADD3 UR6, UR6, 0x1f, URZ ;  /* 0x0000001f06067890 */ /* 0x000fe2000fffe03f */
[----:B01----:R-:W-:Y:S01]  /*0c50*/  IMAD.U32 R8, RZ, RZ, UR12 ;  /* 0x0000000cff087e24 */ /* 0x003fe2000f8e00ff */
[----:B------:R-:W-:Y:S01]  /*0c60*/  UMOV UR38, URZ ;  /* 0x0000003f00267c82 */ /* 0x000fe20008000000 */
[----:B------:R-:W-:Y:S01]  /*0c70*/  IMAD.MOV.U32 R9, RZ, RZ, RZ ;  /* 0x000000ffff097224 */ /* 0x000fe200078e00ff */
[----:B------:R-:W-:Y:S01]  /*0c80*/  USHF.R.S32.HI UR7, URZ, 0x1f, UR6 ;  /* 0x0000001f3f077899 */ /* 0x000fe20008011406 */
[----:B------:R-:W-:Y:S01]  /*0c90*/  UMOV UR39, URZ ;  /* 0x0000003f00277c82 */ /* 0x000fe20008000000 */
[----:B------:R-:W-:Y:S02]  /*0ca0*/  ULDC.64 UR8, c[0x0][0x650] ;  /* 0x0001940000087ab9 */ /* 0x000fe40000000a00 */
[----:B------:R-:W-:-:S04]  /*0cb0*/  ULEA.HI UR7, UR7, UR6, URZ, 0x5 ;  /* 0x0000000607077291 */ /* 0x000fc8000f8f283f */
[----:B------:R-:W-:Y:S01]  /*0cc0*/  USHF.R.S32.HI UR40, URZ, 0x5, UR7 ;  /* 0x000000053f287899 */ /* 0x000fe20008011407 */
[----:B--2---:R-:W-:-:S13]  /*0cd0*/  ISETP.NE.AND P1, PT, R2, 0x1, PT ;  /* 0x000000010200780c */ /* 0x004fda0003f25270 */
[----:B------:R-:W0:Y:S01]  /*0ce0*/  @P1 LDC R19, c[0x0][0x10] ;  /* 0x00000400ff131b82 */ /* 0x000e220000000800 */
[----:B------:R-:W-:Y:S02]  /*0cf0*/  @P1 IMAD.MOV.U32 R7, RZ, RZ, RZ ;  /* 0x000000ffff071224 */ /* 0x000fe400078e00ff */
[----:B------:R-:W-:-:S05]  /*0d00*/  @P1 IMAD.MOV.U32 R17, RZ, RZ, RZ ;  /* 0x000000ffff111224 */ /* 0x000fca00078e00ff */
[----:B------:R-:W1:Y:S01]  /*0d10*/  @!P1 LDC R11, c[0x0][0xc] ;  /* 0x00000300ff0b9b82 */ /* 0x000e620000000800 */
[----:B------:R-:W-:Y:S01]  /*0d20*/  ULDC UR4, c[0x0][0xc] ;  /* 0x0000030000047ab9 */ /* 0x000fe20000000800 */
[----:B------:R-:W-:Y:S02]  /*0d30*/  ULDC UR5, c[0x0][0x10] ;  /* 0x0000040000057ab9 */ /* 0x000fe40000000800 */
[----:B------:R-:W-:-:S04]  /*0d40*/  UIMAD.WIDE.U32 UR4, UR4, UR5, URZ ;  /* 0x00000005040472a5 */ /* 0x000fc8000f8e003f */
[----:B------:R-:W2:Y:S01]  /*0d50*/  LDC R2, c[0x0][0x14] ;  /* 0x00000500ff027b82 */ /* 0x000ea20000000800 */
[----:B0-----:R-:W-:-:S04]  /*0d60*/  @P1 IMAD.WIDE.U32 R18, R19, UR12, R6 ;  /* 0x0000000c13121c25 */ /* 0x001fc8000f8e0006 */
[----:B------:R-:W-:Y:S02]  /*0d70*/  @P1 IMAD.IADD R17, R19, 0x1, R17 ;  /* 0x0000000113111824 */ /* 0x000fe400078e0211 */
[----:B-1----:R-:W-:-:S04]  /*0d80*/  @!P1 IMAD.WIDE.U32 R8, R6, R11, R8 ;  /* 0x0000000b06089225 */ /* 0x002fc800078e0008 */
[----:B------:R-:W-:Y:S02]  /*0d90*/  @!P1 IMAD.MOV.U32 R18, RZ, RZ, R8 ;  /* 0x000000ffff129224 */ /* 0x000fe400078e0008 */
[----:B------:R-:W-:Y:S02]  /*0da0*/  @!P1 IMAD.MOV.U32 R17, RZ, RZ, R9 ;  /* 0x000000ffff119224 */ /* 0x000fe400078e0009 */
[----:B--2---:R-:W-:-:S04]  /*0db0*/  IMAD.WIDE.U32 R12, R2, UR4, RZ ;  /* 0x00000004020c7c25 */ /* 0x004fc8000f8e00ff */
[----:B------:R-:W-:Y:S01]  /*0dc0*/  IMAD R23, R2, UR5, RZ ;  /* 0x0000000502177c24 */ /* 0x000fe2000f8e02ff */
[----:B------:R0:W-:Y:S03]  /*0dd0*/  STL.64 [R1], R12 ;  /* 0x0000000c01007387 */ /* 0x0001e60000100a00 */
[----:B------:R-:W-:Y:S01]  /*0de0*/  IMAD.IADD R23, R13, 0x1, R23 ;  /* 0x000000010d177824 */ /* 0x000fe200078e0217 */
[----:B------:R-:W-:Y:S06]  /*0df0*/  @P0 BRA `(.L_x_11) ;  /* 0x0000000000200947 */ /* 0x000fec0003800000 */
[----:B------:R-:W-:Y:S01]  /*0e00*/  UISETP.GE.U32.AND UP0, UPT, UR40, 0x5, UPT ;  /* 0x000000052800788c */ /* 0x000fe2000bf06070 */
[----:B------:R-:W-:Y:S01]  /*0e10*/  IADD3 R18, P0, R18, R12, RZ ;  /* 0x0000000c12127210 */ /* 0x000fe20007f1e0ff */
[----:B------:R-:W-:Y:S01]  /*0e20*/  UIMAD.WIDE.U32 UR4, UR40, -0x33333333, URZ ;  /* 0xcccccccd280478a5 */ /* 0x000fe2000f8e003f */
[----:B------:R-:W-:-:S03]  /*0e30*/  UMOV UR39, URZ ;  /* 0x0000003f00277c82 */ /* 0x000fc60008000000 */
[----:B------:R-:W-:Y:S01]  /*0e40*/  USHF.R.U32.HI UR4, URZ, 0x2, UR5 ;  /* 0x000000023f047899 */ /* 0x000fe20008011605 */
[----:B------:R-:W-:-:S03]  /*0e50*/  IMAD.X R17, R23, 0x1, R17, P0 ;  /* 0x0000000117117824 */ /* 0x000fc600000e0611 */
[----:B------:R-:W-:Y:S02]  /*0e60*/  UIMAD UR38, UR4, -0x5, UR40 ;  /* 0xfffffffb042678a4 */ /* 0x000fe4000f8e0228 */
[----:B------:R-:W-:-:S12]  /*0e70*/  @UP0 ULOP3.LUT UR39, UR4, 0x1, URZ, 0xc0, !UPT ;  /* 0x0000000104270892 */ /* 0x000fd8000f8ec03f */
.L_x_11:
[----:B------:R-:W-:Y:S01]  /*0e80*/  ISETP.GE.U32.AND P0, PT, R18, UR8, PT ;  /* 0x0000000812007c0c */ /* 0x000fe2000bf06070 */
[----:B------:R-:W-:Y:S01]  /*0e90*/  IMAD.MOV.U32 R19, RZ, RZ, -0x1 ;  /* 0xffffffffff137424 */ /* 0x000fe200078e00ff */
[----:B------:R-:W-:Y:S01]  /*0ea0*/  PRMT R8, RZ, 0x7610, R8 ;  /* 0x00007610ff087816 */ /* 0x000fe20000000008 */
[----:B------:R-:W-:Y:S01]  /*0eb0*/  IMAD.MOV.U32 R22, RZ, RZ, -0x1 ;  /* 0xffffffffff167424 */ /* 0x000fe200078e00ff */
[----:B------:R-:W-:Y:S01]  /*0ec0*/  ISETP.GE.U32.AND.EX P0, PT, R17, UR9, PT, P0 ;  /* 0x0000000911007c0c */ /* 0x000fe2000bf06100 */
[----:B------:R-:W-:-:S12]  /*0ed0*/  IMAD.MOV.U32 R2, RZ, RZ, -0x1 ;  /* 0xffffffffff027424 */ /* 0x000fd800078e00ff */
[----:B------:R-:W-:Y:S05]  /*0ee0*/  @P0 BRA `(.L_x_12) ;  /* 0x00000004002c0947 */ /* 0x000fea0003800000 */
[----:B------:R-:W1:Y:S01]  /*0ef0*/  LDC.64 R26, c[0x0][0x628] ;  /* 0x00018a00ff1a7b82 */ /* 0x000e620000000a00 */
[----:B------:R-:W-:Y:S02]  /*0f00*/  IMAD.MOV.U32 R8, RZ, RZ, R18 ;  /* 0x000000ffff087224 */ /* 0x000fe400078e0012 */
[----:B------:R-:W-:-:S05]  /*0f10*/  IMAD.MOV.U32 R9, RZ, RZ, R17 ;  /* 0x000000ffff097224 */ /* 0x000fca00078e0011 */
[----:B------:R-:W2:Y:S08]  /*0f20*/  LDC R2, c[0x0][0x630] ;  /* 0x00018c00ff027b82 */ /* 0x000eb00000000800 */
[----:B------:R-:W3:Y:S01]  /*0f30*/  LDC.64 R28, c[0x0][0x620] ;  /* 0x00018800ff1c7b82 */ /* 0x000ee20000000a00 */
[----:B-1----:R-:W-:-:S04]  /*0f40*/  ISETP.NE.U32.AND P0, PT, R26, RZ, PT ;  /* 0x000000ff1a00720c */ /* 0x002fc80003f05070 */
[----:B------:R-:W-:-:S13]  /*0f50*/  ISETP.NE.AND.EX P0, PT, R27, RZ, PT, P0 ;  /* 0x000000ff1b00720c */ /* 0x000fda0003f05300 */
[----:B--23--:R-:W-:Y:S05]  /*0f60*/  @!P0 BRA `(.L_x_13) ;  /* 0x0000000000288947 */ /* 0x00cfea0003800000 */
[----:B0-----:R-:W0:Y:S02]  /*0f70*/  LDC R13, c[0x0][0x634] ;  /* 0x00018d00ff0d7b82 */ /* 0x001e240000000800 */
[----:B0-----:R-:W-:-:S05]  /*0f80*/  IADD3 R13, P0, R18, R13, RZ ;  /* 0x0000000d120d7210 */ /* 0x001fca0007f1e0ff */
[----:B------:R-:W-:-:S04]  /*0f90*/  IMAD.X R15, RZ, RZ, R17, P0 ;  /* 0x000000ffff0f7224 */ /* 0x000fc800000e0611 */
[----:B------:R-:W-:-:S04]  /*0fa0*/  IMAD.WIDE.U32 R8, R15, R26, RZ ;  /* 0x0000001a0f087225 */ /* 0x000fc800078e00ff */
[----:B------:R-:W-:-:S04]  /*0fb0*/  IMAD.WIDE.U32 R10, P0, R13, R27, R8 ;  /* 0x0000001b0d0a7225 */ /* 0x000fc80007800008 */
[----:B------:R-:W-:-:S04]  /*0fc0*/  IMAD.WIDE.U32 R8, R13, R26, RZ ;  /* 0x0000001a0d087225 */ /* 0x000fc800078e00ff */
[----:B------:R-:W-:Y:S01]  /*0fd0*/  IMAD.X R13, RZ, RZ, RZ, P0 ;  /* 0x000000ffff0d7224 */ /* 0x000fe200000e06ff */
[----:B------:R-:W-:Y:S01]  /*0fe0*/  IADD3 RZ, P0, R9, R10, RZ ;  /* 0x0000000a09ff7210 */ /* 0x000fe20007f1e0ff */
[----:B------:R-:W-:-:S04]  /*0ff0*/  IMAD.MOV.U32 R12, RZ, RZ, R11 ;  /* 0x000000ffff0c7224 */ /* 0x000fc800078e000b */
[----:B------:R-:W-:-:S08]  /*1000*/  IMAD.WIDE.U32.X R8, R15, R27, R12, P0 ;  /* 0x0000001b0f087225 */ /* 0x000fd000000e040c */
.L_x_13:
[----:B------:R-:W1:Y:S01]  /*1010*/  LDC.64 R32, c[0x0][0x640] ;  /* 0x00019000ff207b82 */ /* 0x000e620000000a00 */
[-C--:B------:R-:W-:Y:S01]  /*1020*/  SHF.R.U64 R30, R8, R2.reuse, R9 ;  /* 0x00000002081e7219 */ /* 0x080fe20000001209 */
[----:B------:R-:W-:Y:S01]  /*1030*/  IMAD.MOV.U32 R19, RZ, RZ, R17 ;  /* 0x000000ffff137224 */ /* 0x000fe200078e0011 */
[----:B------:R-:W-:Y:S01]  /*1040*/  SHF.R.U32.HI R2, RZ, R2, R9 ;  /* 0x00000002ff027219 */ /* 0x000fe20000011609 */
[----:B------:R-:W-:Y:S01]  /*1050*/  IMAD.MOV.U32 R26, RZ, RZ, 0x1 ;  /* 0x00000001ff1a7424 */ /* 0x000fe200078e00ff */
[----:B------:R-:W-:-:S03]  /*1060*/  IADD3 R11, P0, RZ, -R30, RZ ;  /* 0x8000001eff0b7210 */ /* 0x000fc60007f1e0ff */
[----:B------:R-:W2:Y:S02]  /*1070*/  LDC R10, c[0x0][0x618] ;  /* 0x00018600ff0a7b82 */ /* 0x000ea40000000800 */
[----:B------:R-:W-:-:S04]  /*1080*/  IMAD.X R9, RZ, RZ, ~R2, P0 ;  /* 0x000000ffff097224 */ /* 0x000fc800000e0e02 */
[-C--:B------:R-:W-:Y:S02]  /*1090*/  IMAD R2, R9, R28.reuse, RZ ;  /* 0x0000001c09027224 */ /* 0x080fe400078e02ff */
[----:B0-----:R-:W0:Y:S01]  /*10a0*/  LDC R13, c[0x0][0x608] ;  /* 0x00018200ff0d7b82 */ /* 0x001e220000000800 */
[----:B------:R-:W-:-:S04]  /*10b0*/  IMAD.WIDE.U32 R8, R11, R28, R18 ;  /* 0x0000001c0b087225 */ /* 0x000fc800078e0012 */
[----:B------:R-:W-:Y:S02]  /*10c0*/  IMAD R11, R11, R29, R2 ;  /* 0x0000001d0b0b7224 */ /* 0x000fe400078e0202 */
[----:B------:R-:W-:Y:S01]  /*10d0*/  IMAD.MOV.U32 R2, RZ, RZ, -0x1 ;  /* 0xffffffffff027424 */ /* 0x000fe200078e00ff */
[----:B------:R-:W3:Y:S01]  /*10e0*/  LDC R31, c[0x0][0x658] ;  /* 0x00019600ff1f7b82 */ /* 0x000ee20000000800 */
[----:B------:R-:W-:Y:S01]  /*10f0*/  IMAD.IADD R9, R9, 0x1, R11 ;  /* 0x0000000109097824 */ /* 0x000fe200078e020b */
[----:B-1----:R-:W-:-:S04]  /*1100*/  ISETP.NE.U32.AND P0, PT, R32, RZ, PT ;  /* 0x000000ff2000720c */ /* 0x002fc80003f05070 */
[----:B------:R-:W-:Y:S02]  /*1110*/  ISETP.NE.AND.EX P0, PT, R33, RZ, PT, P0 ;  /* 0x000000ff2100720c */ /* 0x000fe40003f05300 */
[----:B------:R-:W1:Y:S01]  /*1120*/  LDC R29, c[0x0][0x600] ;  /* 0x00018000ff1d7b82 */ /* 0x000e620000000800 */
[-CC-:B--2---:R-:W-:Y:S02]  /*1130*/  SHF.R.U64 R27, R8, R10.reuse, R9.reuse ;  /* 0x0000000a081b7219 */ /* 0x184fe40000001209 */
[----:B------:R-:W-:-:S05]  /*1140*/  SHF.R.U32.HI R8, RZ, R10, R9 ;  /* 0x0000000aff087219 */ /* 0x000fca0000011609 */
[----:B------:R-:W2:Y:S01]  /*1150*/  LDC R22, c[0x0][0x648] ;  /* 0x00019200ff167b82 */ /* 0x000ea20000000800 */
[-CC-:B0-----:R-:W-:Y:S02]  /*1160*/  SHF.R.U64 R34, R27, R13.reuse, R8.reuse ;  /* 0x0000000d1b227219 */ /* 0x181fe40000001208 */
[----:B------:R-:W-:-:S05]  /*1170*/  SHF.R.U32.HI R8, RZ, R13, R8 ;  /* 0x0000000dff087219 */ /* 0x000fca0000011608 */
[----:B------:R-:W0:Y:S01]  /*1180*/  LDC R24, c[0x0][0x638] ;  /* 0x00018e00ff187b82 */ /* 0x000e220000000800 */
[-CC-:B---3--:R-:W-:Y:S02]  /*1190*/  SHF.R.U64 R36, R34, R31.reuse, R8.reuse ;  /* 0x0000001f22247219 */ /* 0x188fe40000001208 */
[-C--:B------:R-:W-:Y:S02]  /*11a0*/  SHF.L.U32 R2, R2, R31.reuse, RZ ;  /* 0x0000001f02027219 */ /* 0x080fe400000006ff */
[----:B------:R-:W-:Y:S01]  /*11b0*/  SHF.R.U32.HI R9, RZ, R31, R8 ;  /* 0x0000001fff097219 */ /* 0x000fe20000011608 */
[----:B------:R-:W-:Y:S01]  /*11c0*/  IMAD.MOV.U32 R8, RZ, RZ, R36 ;  /* 0x000000ffff087224 */ /* 0x000fe200078e0024 */
[----:B------:R-:W-:Y:S01]  /*11d0*/  LOP3.LUT R15, RZ, R2, RZ, 0x33, !PT ;  /* 0x00000002ff0f7212 */ /* 0x000fe200078e33ff */
[----:B------:R-:W3:Y:S01]  /*11e0*/  LDC R28, c[0x0][0x610] ;  /* 0x00018400ff1c7b82 */ /* 0x000ee20000000800 */
[----:B------:R-:W-:Y:S05]  /*11f0*/  @!P0 BRA `(.L_x_14) ;  /* 0x0000000000288947 */ /* 0x000fea0003800000 */
[----:B------:R-:W4:Y:S02]  /*1200*/  LDC R13, c[0x0][0x64c] ;  /* 0x00019300ff0d7b82 */ /* 0x000f240000000800 */
[----:B----4-:R-:W-:-:S05]  /*1210*/  IADD3 R13, P0, R36, R13, RZ ;  /* 0x0000000d240d7210 */ /* 0x010fca0007f1e0ff */
        /* <DEDUP_REMOVED lines=8> */
.L_x_14:
[----:B--2---:R-:W-:Y:S01]  /*12a0*/  SHF.R.U64 R7, R8, R22, R9 ;  /* 0x0000001608077219 */ /* 0x004fe20000001209 */
[----:B-1----:R-:W-:Y:S01]  /*12b0*/  VIADD R8, R29, 0xffffffff ;  /* 0xffffffff1d087836 */ /* 0x002fe20000000000 */
[----:B------:R-:W-:Y:S01]  /*12c0*/  SHF.L.U32 R2, R26, R31, RZ ;  /* 0x0000001f1a027219 */ /* 0x000fe200000006ff */
[----:B------:R-:W-:Y:S01]  /*12d0*/  @P1 IMAD R21, R25, R20, R6 ;  /* 0x0000001419151224 */ /* 0x000fe200078e0206 */
[----:B------:R-:W-:Y:S01]  /*12e0*/  LOP3.LUT R15, R34, R15, RZ, 0xc0, !PT ;  /* 0x0000000f220f7212 */ /* 0x000fe200078ec0ff */
[----:B------:R-:W-:Y:S01]  /*12f0*/  IMAD.MOV R9, RZ, RZ, -R7 ;  /* 0x000000ffff097224 */ /* 0x000fe200078e0a07 */
[----:B------:R-:W-:-:S03]  /*1300*/  LOP3.LUT R8, R27, R8, RZ, 0xc0, !PT ;  /* 0x000000081b087212 */ /* 0x000fc600078ec0ff */
[----:B------:R-:W-:Y:S02]  /*1310*/  IMAD R6, R2, R7, R15 ;  /* 0x0000000702067224 */ /* 0x000fe400078e020f */
[----:B0-----:R-:W-:Y:S02]  /*1320*/  IMAD R2, R9, R24, R36 ;  /* 0x0000001809027224 */ /* 0x001fe400078e0224 */
[----:B---3--:R-:W-:Y:S02]  /*1330*/  IMAD R19, R6, R28, R21 ;  /* 0x0000001c06137224 */ /* 0x008fe400078e0215 */
[----:B------:R-:W-:Y:S02]  /*1340*/  IMAD R2, R2, R29, R8 ;  /* 0x0000001d02027224 */ /* 0x000fe400078e0208 */
[----:B------:R-:W-:-:S03]  /*1350*/  IMAD.MOV.U32 R6, RZ, RZ, 0x1 ;  /* 0x00000001ff067424 */ /* 0x000fc600078e00ff */
[----:B------:R-:W-:Y:S02]  /*1360*/  SEL R22, R2, R19, !P1 ;  /* 0x0000001302167207 */ /* 0x000fe40004800000 */
[----:B------:R-:W-:Y:S01]  /*1370*/  SEL R19, R19, R2, !P1 ;  /* 0x0000000213137207 */ /* 0x000fe20004800000 */
[----:B------:R-:W-:Y:S01]  /*1380*/  IMAD.MOV.U32 R2, RZ, RZ, R30 ;  /* 0x000000ffff027224 */ /* 0x000fe200078e001e */
[----:B------:R-:W-:-:S07]  /*1390*/  PRMT R8, R6, 0x7610, R8 ;  /* 0x0000761006087816 */ /* 0x000fce0000000008 */
.L_x_12:
[----:B------:R-:W-:Y:S05]  /*13a0*/  @!P2 BRA `(.L_x_15) ;  /* 0x00000000000ca947 */ /* 0x000fea0003800000 */
[----:B------:R-:W-:Y:S01]  /*13b0*/  UCGABAR_WAIT ;  /* 0x0000000000007dc7 */ /* 0x000fe20008000000 */
[----:B------:R-:W-:Y:S01]  /*13c0*/  CCTL.IVALL ;  /* 0x00000000ff00798f */ /* 0x000fe20002000000 */
[----:B------:R-:W-:Y:S05]  /*13d0*/  BRA `(.L_x_16) ;  /* 0x0000000000047947 */ /* 0x000fea0003800000 */
.L_x_15:
[----:B------:R-:W-:Y:S06]  /*13e0*/  BAR.SYNC.DEFER_BLOCKING 0x0 ;  /* 0x0000000000007b1d */ /* 0x000fec0000010000 */
.L_x_16:
[----:B------:R-:W-:Y:S05]  /*13f0*/  @!P4 BRA `(.L_x_17) ;  /* 0x000000900088c947 */ /* 0x000fea0003800000 */
[----:B------:R-:W-:-:S13]  /*1400*/  ISETP.GT.U32.AND P0, PT, R35, 0x1, PT ;  /* 0x000000012300780c */ /* 0x000fda0003f04070 */
[----:B------:R-:W-:Y:S05]  /*1410*/  @P0 EXIT ;  /* 0x000000000000094d */ /* 0x000fea0003800000 */
.L_x_18:
[----:B------:R-:W-:-:S08]  /*1420*/  NOP ;  /* 0x0000000000007918 */ /* 0x000fd00000000000 */
[----:B------:R-:W1:Y:S02]  /*1430*/  USETMAXREG.TRY_ALLOC.CTAPOOL UP0, 0xe8 ;  /* 0x000000e8000079c8 */ /* 0x000e640008000600 */
[----:B-1----:R-:W-:-:S13]  /*1440*/  PLOP3.LUT P0, PT, PT, PT, UP0, 0x80, 0x0 ;  /* 0x000000000000781c */ /* 0x002fda0003f0f008 */
[----:B------:R-:W-:Y:S05]  /*1450*/  @!P0 BRA `(.L_x_18) ;  /* 0xfffffffc00f08947 */ /* 0x000fea000383ffff */
[----:B------:R-:W-:-:S13]  /*1460*/  LOP3.LUT P0, RZ, R8, 0xff, RZ, 0xc0, !PT ;  /* 0x000000ff08ff7812 */ /* 0x000fda000780c0ff */
[----:B------:R-:W-:Y:S05]  /*1470*/  @!P0 EXIT ;  /* 0x000000000000894d */ /* 0x000fea0003800000 */
[----:B------:R-:W1:Y:S01]  /*1480*/  S2UR UR4, SR_CgaCtaId ;  /* 0x00000000000479c3 */ /* 0x000e620000008800 */
[----:B------:R-:W-:Y:S01]  /*1490*/  VIADD R14, R14, 0xffffffff ;  /* 0xffffffff0e0e7836 */ /* 0x000fe20000000000 */
[CC--:B------:R-:W-:Y:S01]  /*14a0*/  LEA.HI R4, R0.reuse, R3.reuse, RZ, 0x2 ;  /* 0x0000000300047211 */ /* 0x0c0fe200078f10ff */
[----:B------:R-:W-:Y:S01]  /*14b0*/  UMOV UR41, 0x400 ;  /* 0x0000040000297882 */ /* 0x000fe20000000000 */
[----:B------:R-:W-:Y:S01]  /*14c0*/  LEA.HI R0, R0, R3, RZ, 0x5 ;  /* 0x0000000300007211 */ /* 0x000fe200078f28ff */
[----:B------:R-:W-:Y:S01]  /*14d0*/  UISETP.LT.AND UP0, UPT, UR40, 0x1, UPT ;  /* 0x000000012800788c */ /* 0x000fe2000bf01270 */
[----:B------:R-:W-:Y:S01]  /*14e0*/  R2UR UR42, R14 ;  /* 0x000000000e2a72ca */ /* 0x000fe200000e0000 */
[----:B------:R-:W-:Y:S01]  /*14f0*/  USHF.L.U32 UR44, UR40, 0x1, URZ ;  /* 0x00000001282c7899 */ /* 0x000fe2000800063f */
[--C-:B------:R-:W-:Y:S01]  /*1500*/  SHF.R.S32.HI R156, RZ, 0x2, R4.reuse ;  /* 0x00000002ff9c7819 */ /* 0x100fe20000011404 */
[----:B------:R-:W-:Y:S01]  /*1510*/  USEL UR43, UR40, 0x1, UP0 ;  /* 0x00000001282b7887 */ /* 0x000fe20008000000 */
[----:B------:R-:W-:-:S02]  /*1520*/  SHF.R.S32.HI R5, RZ, 0x1f, R4 ;  /* 0x0000001fff057819 */ /* 0x000fc40000011404 */
[----:B------:R-:W-:Y:S01]  /*1530*/  LOP3.LUT R158, R4, 0xfffffffc, RZ, 0xc0, !PT ;  /* 0xfffffffc049e7812 */ /* 0x000fe200078ec0ff */
[----:B------:R-:W-:Y:S01]  /*1540*/  UIADD3 UR43, -UR43, UR40, URZ ;  /* 0x000000282b2b7290 */ /* 0x000fe2000fffe13f */
[----:B------:R-:W-:Y:S02]  /*1550*/  LEA.HI R5, R5, R156, RZ, 0x3 ;  /* 0x0000009c05057211 */ /* 0x000fe400078f18ff */
[----:B------:R-:W-:Y:S01]  /*1560*/  ISETP.NE.AND P0, PT, R14, RZ, PT ;  /* 0x000000ff0e00720c */ /* 0x000fe20003f05270 */
[----:B------:R-:W-:Y:S01]  /*1570*/  IMAD.IADD R158, R3, 0x1, -R158 ;  /* 0x00000001039e7824 */ /* 0x000fe200078e0a9e */
[----:B------:R-:W-:Y:S01]  /*1580*/  LOP3.LUT R5, R5, 0xfffffff8, RZ, 0xc0, !PT ;  /* 0xfffffff805057812 */ /* 0x000fe200078ec0ff */
[----:B------:R-:W-:Y:S01]  /*1590*/  USHF.L.U32 UR42, UR42, 0x3, URZ ;  /* 0x000000032a2a7899 */ /* 0x000fe2000800063f */
[----:B------:R-:W-:Y:S02]  /*15a0*/  LOP3.LUT R176, R16, 0x1, RZ, 0xfc, !PT ;  /* 0x0000000110b07812 */ /* 0x000fe400078efcff */
[----:B------:R-:W-:Y:S01]  /*15b0*/  SEL R177, RZ, 0x1, P0 ;  /* 0x00000001ffb17807 */ /* 0x000fe20000000000 */
[----:B------:R-:W-:Y:S01]  /*15c0*/  IMAD.IADD R156, R156, 0x1, -R5 ;  /* 0x000000019c9c7824 */ /* 0x000fe200078e0a05 */
[----:B-1----:R-:W-:Y:S01]  /*15d0*/  ULEA UR41, UR4, UR41, 0x18 ;  /* 0x0000002904297291 */ /* 0x002fe2000f8ec03f */
[----:B------:R-:W-:Y:S01]  /*15e0*/  SHF.R.S32.HI R5, RZ, 0x5, R0 ;  /* 0x00000005ff057819 */ /* 0x000fe20000011400 */
[----:B------:R-:W-:Y:S01]  /*15f0*/  IMAD.U32 R160, RZ, RZ, UR42 ;  /* 0x0000002affa07e24 */ /* 0x000fe2000f8e00ff */
[----:B------:R-:W-:Y:S01]  /*1600*/  ULDC UR4, c[0x0][0x284] ;  /* 0x0000a10000047ab9 */ /* 0x000fe20000000800 */
[----:B------:R-:W-:Y:S01]  /*1610*/  UIADD3 UR45, UR41, 0x60, URZ ;  /* 0x00000060292d7890 */ /* 0x000fe2000fffe03f */
[--C-:B------:R-:W-:Y:S01]  /*1620*/  SHF.R.S32.HI R157, RZ, 0x1f, R156.reuse ;  /* 0x0000001fff9d7819 */ /* 0x100fe2000001149c */
[----:B------:R-:W-:Y:S01]  /*1630*/  IMAD R163, R5, -0x10, -R156 ;  /* 0xfffffff005a37824 */ /* 0x000fe200078e0a9c */
[----:B------:R-:W-:-:S02]  /*1640*/  LOP3.LUT R162, R160, 0x8, RZ, 0xc0, !PT ;  /* 0x00000008a0a27812 */ /* 0x000fc400078ec0ff */
[----:B------:R-:W-:Y:S01]  /*1650*/  LOP3.LUT R160, R160, 0x8, RZ, 0xc, !PT ;  /* 0x00000008a0a07812 */ /* 0x000fe200078e0cff */
[----:B------:R-:W-:Y:S01]  /*1660*/  IMAD.U32 R159, RZ, RZ, UR45 ;  /* 0x0000002dff9f7e24 */ /* 0x000fe2000f8e00ff */
[----:B------:R-:W-:Y:S01]  /*1670*/  LOP3.LUT R162, R162, 0x18, RZ, 0x3c, !PT ;  /* 0x00000018a2a27812 */ /* 0x000fe200078e3cff */
[----:B------:R-:W-:-:S04]  /*1680*/  IMAD.WIDE R156, R5, 0x10, R156 ;  /* 0x00000010059c7825 */ /* 0x000fc800078e029c */
[----:B------:R-:W-:Y:S02]  /*1690*/  VIADD R161, R159, UR42 ;  /* 0x0000002a9fa17c36 */ /* 0x000fe40008000000 */
[----:B------:R-:W-:-:S07]  /*16a0*/  VIADD R163, R163, UR4 ;  /* 0x00000004a3a37c36 */ /* 0x000fce0008000000 */
.L_x_294:
[----:B------:R-:W-:Y:S01]  /*16b0*/  SHF.L.U32 R0, R177, 0x1f, RZ ;  /* 0x0000001fb1007819 */ /* 0x000fe200000006ff */
[----:B------:R-:W-:Y:S02]  /*16c0*/  ULDC UR4, c[0x0][0x28c] ;  /* 0x0000a30000047ab9 */ /* 0x000fe40000000800 */
[----:B------:R-:W-:Y:S01]  /*16d0*/  ISETP.LT.AND P1, PT, RZ, UR4, PT ;  /* 0x00000004ff007c0c */ /* 0x000fe2000bf21270 */
[----:B------:R-:W1:Y:S02]  /*16e0*/  SYNCS.PHASECHK.TRANS64.TRYWAIT P0, [R159+UR42], R0 ;  /* 0x000000009f0075a7 */ /* 0x000e64000800016a */
[----:B01-34-:R-:W-:Y:S10]  /*16f0*/  @!P0 BRA `(.L_x_19) ;  /* 0x000000a000008947 */ /* 0x01bff40003800000 */
.L_x_317:
[----:B------:R-:W-:Y:S05]  /*1700*/  @P1 BRA `(.L_x_20) ;  /* 0x0000000000401947 */ /* 0x000fea0003800000 */
[----:B-1----:R-:W-:Y:S01]  /*1710*/  MOV R0, 0x0 ;  /* 0x0000000000007802 */ /* 0x002fe20000000f00 */
[----:B------:R-:W-:Y:S01]  /*1720*/  ULDC.64 UR4, c[0x4][0x68] ;  /* 0x01001a0000047ab9 */ /* 0x000fe20000000a00 */
[----:B------:R-:W-:Y:S01]  /*1730*/  ULDC.64 UR6, c[0x4][0x8] ;  /* 0x0100020000067ab9 */ /* 0x000fe20000000a00 */
[----:B------:R-:W-:Y:S01]  /*1740*/  IMAD.U32 R4, RZ, RZ, UR4 ;  /* 0x00000004ff047e24 */ /* 0x000fe2000f8e00ff */
[----:B------:R1:W2:Y:S01]  /*1750*/  LDC.64 R14, c[0x4][R0] ;  /* 0x01000000000e7b82 */ /* 0x0002a20000000a00 */
[----:B------:R-:W-:Y:S01]  /*1760*/  IMAD.U32 R5, RZ, RZ, UR5 ;  /* 0x00000005ff057e24 */ /* 0x000fe2000f8e00ff */
[----:B------:R-:W-:Y:S01]  /*1770*/  ULDC.64 UR4, c[0x4][0x70] ;  /* 0x01001c0000047ab9 */ /* 0x000fe20000000a00 */
[----:B------:R-:W-:Y:S02]  /*1780*/  IMAD.U32 R10, RZ, RZ, UR6 ;  /* 0x00000006ff0a7e24 */ /* 0x000fe4000f8e00ff */
[----:B------:R-:W-:Y:S02]  /*1790*/  IMAD.U32 R6, RZ, RZ, UR4 ;  /* 0x00000004ff067e24 */ /* 0x000fe4000f8e00ff */
[----:B------:R-:W-:-:S02]  /*17a0*/  IMAD.U32 R7, RZ, RZ, UR5 ;  /* 0x00000005ff077e24 */ /* 0x000fc4000f8e00ff */
[----:B------:R-:W-:Y:S02]  /*17b0*/  IMAD.U32 R11, RZ, RZ, UR7 ;  /* 0x00000007ff0b7e24 */ /* 0x000fe4000f8e00ff */
[----:B------:R-:W-:Y:S02]  /*17c0*/  IMAD.MOV.U32 R8, RZ, RZ, 0x1e1 ;  /* 0x000001e1ff087424 */ /* 0x000fe400078e00ff */
[----:B0-----:R-:W-:Y:S02]  /*17d0*/  IMAD.MOV.U32 R12, RZ, RZ, 0x1 ;  /* 0x00000001ff0c7424 */ /* 0x001fe400078e00ff */
[----:B-1----:R-:W-:-:S07]  /*17e0*/  IMAD.MOV.U32 R13, RZ, RZ, RZ ;  /* 0x000000ffff0d7224 */ /* 0x002fce00078e00ff */
[----:B------:R-:W-:-:S07]  /*17f0*/  LEPC R20, `(.L_x_20) ;  /* 0x000000001014794e */ /* 0x000fce0000000000 */
[----:B--2--5:R-:W-:Y:S05]  /*1800*/  CALL.ABS.NOINC R14 ;  /* 0x000000000e007343 */ /* 0x024fea0003c00000 */
.L_x_20:
[----:B------:R-:W-:-:S13]  /*1810*/  ISETP.NE.AND P0, PT, R176, 0x3, PT ;  /* 0x00000003b000780c */ /* 0x000fda0003f05270 */
[----:B------:R-:W-:Y:S05]  /*1820*/  @!P0 BRA `(.L_x_21) ;  /* 0x0000000000048947 */ /* 0x000fea0003800000 */
[----:B------:R-:W-:Y:S01]  /*1830*/  BPT.TRAP 0x1 ;  /* 0x000000040000795c */ /* 0x000fe20000300000 */
.L_x_21:
[----:B------:R-:W-:Y:S02]  /*1840*/  IMAD.U32 R3, RZ, RZ, UR38 ;  /* 0x00000026ff037e24 */ /* 0x000fe4000f8e00ff */
[----:B-1----:R-:W-:-:S03]  /*1850*/  IMAD.U32 R0, RZ, RZ, UR39 ;  /* 0x00000027ff007e24 */ /* 0x002fc6000f8e00ff */
[----:B------:R-:W-:Y:S02]  /*1860*/  LEA R3, R3, UR41, 0x3 ;  /* 0x0000002903037c11 */ /* 0x000fe4000f8e18ff */
[----:B------:R-:W-:-:S04]  /*1870*/  SHF.L.U32 R0, R0, 0x1f, RZ ;  /* 0x0000001f00007819 */ /* 0x000fc800000006ff */
[----:B------:R1:W2:Y:S01]  /*1880*/  SYNCS.PHASECHK.TRANS64.TRYWAIT P1, [R3+URZ], R0 ;  /* 0x00000000030075a7 */ /* 0x0002a2000802017f */
[----:B------:R-:W-:Y:S05]  /*1890*/  @!P0 BRA `(.L_x_22) ;  /* 0x0000000000048947 */ /* 0x000fea0003800000 */
[----:B------:R-:W-:Y:S01]  /*18a0*/  BPT.TRAP 0x1 ;  /* 0x000000040000795c */ /* 0x000fe20000300000 */
.L_x_22:
[----:B------:R-:W-:-:S05]  /*18b0*/  IMAD.U32 R4, RZ, RZ, UR43 ;  /* 0x0000002bff047e24 */ /* 0x000fca000f8e00ff */
[----:B------:R-:W-:Y:S01]  /*18c0*/  ISETP.GE.AND P2, PT, R4, 0x1, PT ;  /* 0x000000010400780c */ /* 0x000fe20003f46270 */
[----:B--2---:R-:W-:-:S12]  /*18d0*/  @P1 BRA `(.L_x_23) ;  /* 0x0000000000081947 */ /* 0x004fd80003800000 */
[----:B------:R-:W2:Y:S02]  /*18e0*/  SYNCS.PHASECHK.TRANS64.TRYWAIT P1, [R3+URZ], R0 ;  /* 0x00000000030075a7 */ /* 0x000ea4000802017f */
[----:B--2---:R-:W-:Y:S05]  /*18f0*/  @!P1 BRA `(.L_x_24) ;  /* 0x0000009c00949947 */ /* 0x004fea0003800000 */
.L_x_23:
[----:B------:R-:W-:Y:S05]  /*1900*/  WARPSYNC.ALL ;  /* 0x0000000000007948 */ /* 0x000fea0003800000 */
[----:B------:R-:W-:Y:S01]  /*1910*/  UIADD3 UR4, UR41, 0x180, URZ ;  /* 0x0000018029047890 */ /* 0x000fe2000fffe03f */
[----:B------:R-:W-:Y:S01]  /*1920*/  WARPGROUP.ARRIVE ;  /* 0x00000000000079c5 */ /* 0x000fe20000000000 */
[----:B------:R-:W-:Y:S02]  /*1930*/  UIADD3 UR5, UR41, 0xa180, URZ ;  /* 0x0000a18029057890 */ /* 0x000fe4000fffe03f */
[----:B------:R-:W-:Y:S02]  /*1940*/  USHF.R.U32.HI UR4, URZ, 0x4, UR4 ;  /* 0x000000043f047899 */ /* 0x000fe40008011604 */
[----:B------:R-:W-:-:S02]  /*1950*/  USHF.R.U32.HI UR5, URZ, 0x4, UR5 ;  /* 0x000000043f057899 */ /* 0x000fc40008011605 */
[----:B------:R-:W-:Y:S02]  /*1960*/  ULOP3.LUT UR4, UR4, 0x3fff, URZ, 0xc0, !UPT ;  /* 0x00003fff04047892 */ /* 0x000fe4000f8ec03f */
[----:B------:R-:W-:Y:S02]  /*1970*/  ULOP3.LUT UR5, UR5, 0x3fff, URZ, 0xc0, !UPT ;  /* 0x00003fff05057892 */ /* 0x000fe4000f8ec03f */
[----:B------:R-:W-:Y:S02]  /*1980*/  ULOP3.LUT UR8, UR4, 0x10000, URZ, 0xfc, !UPT ;  /* 0x0001000004087892 */ /* 0x000fe4000f8efc3f */
[----:B------:R-:W-:Y:S02]  /*1990*/  ULOP3.LUT UR9, UR5, 0x10000, URZ, 0xfc, !UPT ;  /* 0x0001000005097892 */ /* 0x000fe4000f8efc3f */
[----:B------:R-:W-:Y:S02]  /*19a0*/  ULEA UR10, UR38, UR8, 0x9 ;  /* 0x00000008260a7291 */ /* 0x000fe4000f8e483f */
[----:B------:R-:W-:Y:S01]  /*19b0*/  ULEA UR11, UR38, UR9, 0xb ;  /* 0x00000009260b7291 */ /* 0x000fe2000f8e583f */
[----:B------:R-:W-:Y:S01]  /*19c0*/  UMOV UR5, 0x40000040 ;  /* 0x4000004000057882 */ /* 0x000fe20000000000 */
[----:B------:R-:W-:-:S03]  /*19d0*/  UMOV UR7, 0x40000040 ;  /* 0x4000004000077882 */ /* 0x000fc60000000000 */
[----:B------:R-:W-:Y:S02]  /*19e0*/  UMOV UR4, UR10 ;  /* 0x0000000a00047c82 */ /* 0x000fe40008000000 */
[----:B------:R-:W-:Y:S02]  /*19f0*/  UMOV UR6, UR11 ;  /* 0x0000000b00067c82 */ /* 0x000fe40008000000 */
[----:B------:R-:W-:Y:S01]  /*1a00*/  HGMMA.64x256x8.F32.TF32 R24, gdesc[UR4], RZ, !UPT, gsb0 ;  /* 0x07e00000041879f0 */ /* 0x000fe2000c0028ff */
[----:B------:R-:W-:Y:S02]  /*1a10*/  UIADD3 UR4, UR10, 0x2, URZ ;  /* 0x000000020a047890 */ /* 0x000fe4000fffe03f */
[----:B------:R-:W-:Y:S01]  /*1a20*/  UIADD3 UR6, UR11, 0x2, URZ ;  /* 0x000000020b067890 */ /* 0x000fe2000fffe03f */
[----:B------:R-:W-:Y:S01]  /*1a30*/  UMOV UR5, 0x40000040 ;  /* 0x4000004000057882 */ /* 0x000fe20000000000 */
[----:B------:R-:W-:Y:S01]  /*1a40*/  UMOV UR7, 0x40000040 ;  /* 0x4000004000077882 */ /* 0x000fe20000000000 */
[----:B------:R-:W-:-:S02]  /*1a50*/  WARPGROUP.DEPBAR.LE gsb0, 0x0 ;  /* 0x00008000000079c5 */ /* 0x000fc40000010000 */
[----:B------:R-:W-:-:S15]  /*1a60*/  WARPGROUP.ARRIVE ;  /* 0x00000000000079c5 */ /* 0x000fde0000000000 */
[----:B------:R-:W-:-:S05]  /*1a70*/  NOP ;  /* 0x0000000000007918 */ /* 0x000fca0000000000 */
[----:B------:R-:W-:Y:S01]  /*1a80*/  HGMMA.64x256x8.F32.TF32 R24, gdesc[UR4], R24, gsb0 ;  /* 0x07e00000041879f0 */ /* 0x000fe20008002818 */
[----:B------:R-:W-:Y:S02]  /*1a90*/  UIADD3 UR4, UR10, 0x4, URZ ;  /* 0x000000040a047890 */ /* 0x000fe4000fffe03f */
[----:B------:R-:W-:Y:S01]  /*1aa0*/  UIADD3 UR6, UR11, 0x4, URZ ;  /* 0x000000040b067890 */ /* 0x000fe2000fffe03f */
[----:B------:R-:W-:Y:S01]  /*1ab0*/  UMOV UR5, 0x40000040 ;  /* 0x4000004000057882 */ /* 0x000fe20000000000 */
[----:B------:R-:W-:Y:S01]  /*1ac0*/  UMOV UR7, 0x40000040 ;  /* 0x4000004000077882 */ /* 0x000fe20000000000 */
[----:B------:R-:W-:Y:S02]  /*1ad0*/  WARPGROUP.DEPBAR.LE gsb0, 0x0 ;  /* 0x00008000000079c5 */ /* 0x000fe40000010000 */
        /* <DEDUP_REMOVED lines=10> */
[----:B------:R-:W-:Y:S03]  /*1b80*/  HGMMA.64x256x8.F32.TF32 R24, gdesc[UR4], R24, gsb0 ;  /* 0x07e00000041879f0 */ /* 0x000fe60008002818 */
[----:B------:R-:W-:Y:S02]  /*1b90*/  WARPGROUP.DEPBAR.LE gsb0, 0x0 ;  /* 0x00008000000079c5 */ /* 0x000fe40000010000 */
[----:B------:R-:W-:Y:S05]  /*1ba0*/  @!P2 BRA `(.L_x_25) ;  /* 0x000000040020a947 */ /* 0x000fea0003800000 */
[----:B------:R-:W-:Y:S01]  /*1bb0*/  UIADD3 UR4, UR38, 0x1, URZ ;  /* 0x0000000126047890 */ /* 0x000fe2000fffe03f */
[----:B-12---:R-:W-:Y:S02]  /*1bc0*/  IMAD.U32 R0, RZ, RZ, UR43 ;  /* 0x0000002bff007e24 */ /* 0x006fe4000f8e00ff */
[----:B------:R-:W-:Y:S01]  /*1bd0*/  IMAD.U32 R3, RZ, RZ, UR38 ;  /* 0x00000026ff037e24 */ /* 0x000fe2000f8e00ff */
[----:B------:R-:W-:-:S04]  /*1be0*/  UISETP.NE.AND UP0, UPT, UR4, 0x5, UPT ;  /* 0x000000050400788c */ /* 0x000fc8000bf05270 */
[----:B------:R-:W-:Y:S02]  /*1bf0*/  USEL UR5, URZ, 0x1, UP0 ;  /* 0x000000013f057887 */ /* 0x000fe40008000000 */
[----:B------:R-:W-:Y:S02]  /*1c00*/  USEL UR10, UR4, URZ, UP0 ;  /* 0x0000003f040a7287 */ /* 0x000fe40008000000 */
[----:B------:R-:W-:-:S06]  /*1c10*/  ULOP3.LUT UR5, UR39, UR5, URZ, 0x3c, !UPT ;  /* 0x0000000527057292 */ /* 0x000fcc000f8e3c3f */
[----:B------:R-:W-:-:S07]  /*1c20*/  IMAD.U32 R6, RZ, RZ, UR5 ;  /* 0x00000005ff067e24 */ /* 0x000fce000f8e00ff */
.L_x_32:
[----:B------:R-:W-:Y:S05]  /*1c30*/  @!P0 BRA `(.L_x_26) ;  /* 0x0000000000048947 */ /* 0x000fea0003800000 */
[----:B------:R-:W-:Y:S01]  /*1c40*/  BPT.TRAP 0x1 ;  /* 0x000000040000795c */ /* 0x000fe20000300000 */
.L_x_26:
[----:B------:R-:W-:Y:S01]  /*1c50*/  ULEA UR4, UR10, UR41, 0x3 ;  /* 0x000000290a047291 */ /* 0x000fe2000f8e183f */
[----:B------:R-:W-:-:S08]  /*1c60*/  SHF.L.U32 R4, R6, 0x1f, RZ ;  /* 0x0000001f06047819 */ /* 0x000fd000000006ff */
[----:B------:R1:W2:Y:S01]  /*1c70*/  SYNCS.PHASECHK.TRANS64.TRYWAIT P1, [UR4], R4 ;  /* 0x00000004ff0075a7 */ /* 0x0002a20008020144 */
[----:B------:R-:W-:Y:S05]  /*1c80*/  @!P0 BRA `(.L_x_27) ;  /* 0x0000000000048947 */ /* 0x000fea0003800000 */
[----:B------:R-:W-:Y:S01]  /*1c90*/  BPT.TRAP 0x1 ;  /* 0x000000040000795c */ /* 0x000fe20000300000 */
.L_x_27:
[----:B--2---:R-:W-:Y:S05]  /*1ca0*/  @P1 BRA `(.L_x_28) ;  /* 0x0000000000081947 */ /* 0x004fea0003800000 */
[----:B------:R-:W2:Y:S02]  /*1cb0*/  SYNCS.PHASECHK.TRANS64.TRYWAIT P1, [UR4], R4 ;  /* 0x00000004ff0075a7 */ /* 0x000ea40008020144 */
[----:B--2---:R-:W-:Y:S05]  /*1cc0*/  @!P1 BRA `(.L_x_29) ;  /* 0x0000009800b49947 */ /* 0x004fea0003800000 */
.L_x_28:
[----:B------:R-:W-:Y:S01]  /*1cd0*/  ULEA UR11, UR10, UR8, 0x9 ;  /* 0x000000080a0b7291 */ /* 0x000fe2000f8e483f */
[----:B------:R-:W-:Y:S01]  /*1ce0*/  WARPGROUP.ARRIVE ;  /* 0x00000000000079c5 */ /* 0x000fe20000000000 */
[----:B------:R-:W-:Y:S01]  /*1cf0*/  ULEA UR12, UR10, UR9, 0xb ;  /* 0x000000090a0c7291 */ /* 0x000fe2000f8e583f */
[----:B------:R-:W-:Y:S01]  /*1d00*/  UMOV UR5, 0x40000040 ;  /* 0x4000004000057882 */ /* 0x000fe20000000000 */
[----:B------:R-:W-:-:S03]  /*1d10*/  UMOV UR7, 0x40000040 ;  /* 0x4000004000077882 */ /* 0x000fc60000000000 */
[----:B------:R-:W-:Y:S02]  /*1d20*/  UMOV UR4, UR11 ;  /* 0x0000000b00047c82 */ /* 0x000fe40008000000 */
[----:B------:R-:W-:Y:S02]  /*1d30*/  UMOV UR6, UR12 ;  /* 0x0000000c00067c82 */ /* 0x000fe40008000000 */
[----:B------:R-:W-:Y:S01]  /*1d40*/  HGMMA.64x256x8.F32.TF32 R24, gdesc[UR4], R24, gsb0 ;  /* 0x07e00000041879f0 */ /* 0x000fe20008002818 */
        /* <DEDUP_REMOVED lines=26> */
[----:B------:R-:W-:Y:S01]  /*1ef0*/  BPT.TRAP 0x1 ;  /* 0x000000040000795c */ /* 0x000fe20000300000 */
.L_x_30:
[----:B------:R-:W-:-:S13]  /*1f00*/  ISETP.NE.AND P1, PT, R153, RZ, PT ;  /* 0x000000ff9900720c */ /* 0x000fda0003f25270 */
[----:B-12---:R-:W-:-:S05]  /*1f10*/  @P1 LEA R4, R3, UR41, 0x3 ;  /* 0x0000002903041c11 */ /* 0x006fca000f8e18ff */
[----:B------:R-:W-:-:S05]  /*1f20*/  @P1 VIADD R5, R4, 0x28 ;  /* 0x0000002804051836 */ /* 0x000fca0000000000 */
[----:B------:R-:W-:-:S04]  /*1f30*/  @P1 PRMT R5, R152, 0x654, R5 ;  /* 0x0000065498051816 */ /* 0x000fc80000000005 */
[----:B------:R1:W-:Y:S01]  /*1f40*/  @P1 SYNCS.ARRIVE.TRANS64.RED.A1T0 RZ, [R5+URZ], RZ ;  /* 0x000000ff05ff19a7 */ /* 0x0003e2000810043f */
[----:B------:R-:W-:-:S13]  /*1f50*/  ISETP.GT.U32.AND P1, PT, R16, 0x1, PT ;  /* 0x000000011000780c */ /* 0x000fda0003f24070 */
[----:B-1----:R-:W-:Y:S05]  /*1f60*/  @P1 BRA `(.L_x_31) ;  /* 0x0000000000041947 */ /* 0x002fea0003800000 */
[----:B------:R-:W-:Y:S01]  /*1f70*/  BPT.TRAP 0x1 ;  /* 0x000000040000795c */ /* 0x000fe20000300000 */
.L_x_31:
[----:B------:R-:W-:Y:S01]  /*1f80*/  UIADD3 UR10, UR10, 0x1, URZ ;  /* 0x000000010a0a7890 */ /* 0x000fe2000fffe03f */
[C---:B------:R-:W-:Y:S01]  /*1f90*/  ISETP.GT.AND P2, PT, R0.reuse, 0x1, PT ;  /* 0x000000010000780c */ /* 0x040fe20003f44270 */
[----:B------:R-:W-:Y:S02]  /*1fa0*/  VIADD R3, R3, 0x1 ;  /* 0x0000000103037836 */ /* 0x000fe40000000000 */
[----:B------:R-:W-:Y:S01]  /*1fb0*/  UISETP.NE.AND UP0, UPT, UR10, 0x5, UPT ;  /* 0x000000050a00788c */ /* 0x000fe2000bf05270 */
[----:B------:R-:W-:Y:S02]  /*1fc0*/  VIADD R0, R0, 0xffffffff ;  /* 0xffffffff00007836 */ /* 0x000fe40000000000 */
[C---:B------:R-:W-:Y:S01]  /*1fd0*/  ISETP.NE.AND P1, PT, R3.reuse, 0x5, PT ;  /* 0x000000050300780c */ /* 0x040fe20003f25270 */
[----:B------:R-:W-:Y:S02]  /*1fe0*/  USEL UR4, URZ, 0x1, UP0 ;  /* 0x000000013f047887 */ /* 0x000fe40008000000 */
[----:B------:R-:W-:Y:S01]  /*1ff0*/  USEL UR10, UR10, URZ, UP0 ;  /* 0x0000003f0a0a7287 */ /* 0x000fe20008000000 */
[----:B------:R-:W-:-:S03]  /*2000*/  SEL R3, R3, RZ, P1 ;  /* 0x000000ff03037207 */ /* 0x000fc60000800000 */
[----:B------:R-:W-:Y:S01]  /*2010*/  LOP3.LUT R6, R6, UR4, RZ, 0x3c, !PT ;  /* 0x0000000406067c12 */ /* 0x000fe2000f8e3cff */
[----:B------:R-:W-:Y:S07]  /*2020*/  @P2 BRA `(.L_x_32) ;  /* 0xfffffffc00002947 */ /* 0x000fee000383ffff */
.L_x_25:
[----:B-12---:R-:W1:Y:S01]  /*2030*/  LDC R0, c[0x0][0x28c] ;  /* 0x0000a300ff007b82 */ /* 0x006e620000000800 */
[----:B------:R2:W-:Y:S01]  /*2040*/  SYNCS.ARRIVE.TRANS64.A1T0 RZ, [R160+UR45], RZ ;  /* 0x000000ffa0ff79a7 */ /* 0x0005e2000810002d */
[----:B-1----:R-:W-:-:S13]  /*2050*/  ISETP.GE.AND P1, PT, R0, 0x1, PT ;  /* 0x000000010000780c */ /* 0x002fda0003f26270 */
[----:B--2---:R-:W-:Y:S05]  /*2060*/  @!P1 BRA `(.L_x_33) ;  /* 0x0000000000449947 */ /* 0x004fea0003800000 */
[----:B------:R-:W-:Y:S05]  /*2070*/  @!P0 BRA `(.L_x_34) ;  /* 0x0000000000048947 */ /* 0x000fea0003800000 */
[----:B------:R-:W-:Y:S01]  /*2080*/  BPT.TRAP 0x1 ;  /* 0x000000040000795c */ /* 0x000fe20000300000 */
.L_x_34:
[----:B------:R-:W-:-:S13]  /*2090*/  ISETP.NE.AND P0, PT, R153, RZ, PT ;  /* 0x000000ff9900720c */ /* 0x000fda0003f05270 */
[----:B------:R-:W-:-:S05]  /*20a0*/  VOTEU.ANY UP0, P0 ;  /* 0x00000000003f7886 */ /* 0x000fca0000000100 */
[----:B------:R-:W-:-:S06]  /*20b0*/  @UP0 UIADD3 UR4, UR43, UR38, URZ ;  /* 0x000000262b040290 */ /* 0x000fcc000fffe03f */
[----:B------:R-:W-:Y:S02]  /*20c0*/  IMAD.U32 R4, RZ, RZ, UR4 ;  /* 0x00000004ff047e24 */ /* 0x000fe4000f8e00ff */
[----:B------:R-:W-:Y:S02]  /*20d0*/  IMAD.U32 R3, RZ, RZ, UR4 ;  /* 0x00000004ff037e24 */ /* 0x000fe4000f8e00ff */
[----:B------:R-:W-:-:S05]  /*20e0*/  @P0 IMAD.WIDE.U32 R4, R4, -0x33333333, RZ ;  /* 0xcccccccd04040825 */ /* 0x000fca00078e00ff */
[----:B------:R-:W-:-:S05]  /*20f0*/  @P0 SHF.R.U32.HI R0, RZ, 0x2, R5 ;  /* 0x00000002ff000819 */ /* 0x000fca0000011605 */
[----:B------:R-:W-:-:S05]  /*2100*/  @P0 IMAD R0, R0, -0x5, R3 ;  /* 0xfffffffb00000824 */ /* 0x000fca00078e0203 */
[----:B------:R-:W-:-:S05]  /*2110*/  @P0 LEA R0, R0, UR41, 0x3 ;  /* 0x0000002900000c11 */ /* 0x000fca000f8e18ff */
[----:B------:R-:W-:-:S05]  /*2120*/  @P0 VIADD R3, R0, 0x28 ;  /* 0x0000002800030836 */ /* 0x000fca0000000000 */
[----:B------:R-:W-:-:S04]  /*2130*/  @P0 PRMT R3, R152, 0x654, R3 ;  /* 0x0000065498030816 */ /* 0x000fc80000000003 */
[----:B------:R1:W-:Y:S01]  /*2140*/  @P0 SYNCS.ARRIVE.TRANS64.RED.A1T0 RZ, [R3+URZ], RZ ;  /* 0x000000ff03ff09a7 */ /* 0x0003e2000810043f */
[----:B------:R-:W-:-:S13]  /*2150*/  ISETP.GT.U32.AND P0, PT, R16, 0x1, PT ;  /* 0x000000011000780c */ /* 0x000fda0003f04070 */
[----:B-1----:R-:W-:Y:S05]  /*2160*/  @P0 BRA `(.L_x_33) ;  /* 0x0000000000040947 */ /* 0x002fea0003800000 */
[----:B------:R-:W-:Y:S01]  /*2170*/  BPT.TRAP 0x1 ;  /* 0x000000040000795c */ /* 0x000fe20000300000 */
.L_x_33:
[----:B------:R-:W-:Y:S01]  /*2180*/  SHF.L.U32 R0, R177, 0x1f, RZ ;  /* 0x0000001fb1007819 */ /* 0x000fe200000006ff */
[----:B------:R-:W-:Y:S01]  /*2190*/  UIADD3 UR38, UR44, UR38, URZ ;  /* 0x000000262c267290 */ /* 0x000fe2000fffe03f */
[----:B------:R-:W1:Y:S01]  /*21a0*/  LDC R7, c[0x0][0x288] ;  /* 0x0000a200ff077b82 */ /* 0x000e620000000800 */
[----:B------:R-:W-:Y:S01]  /*21b0*/  UISETP.GE.U32.AND UP1, UPT, UR44, 0x5, UPT ;  /* 0x000000052c00788c */ /* 0x000fe2000bf26070 */
[----:B------:R-:W-:Y:S01]  /*21c0*/  IMAD.SHL.U32 R8, R158, 0x2, RZ ;  /* 0x000000029e087824 */ /* 0x000fe200078e00ff */
[----:B------:R-:W-:Y:S02]  /*21d0*/  UISETP.GT.U32.AND UP0, UPT, UR38, 0x4, UPT ;  /* 0x000000042600788c */ /* 0x000fe4000bf04070 */
[----:B------:R-:W-:Y:S02]  /*21e0*/  UIMAD.WIDE.U32 UR4, UR38, -0x33333333, URZ ;  /* 0xcccccccd260478a5 */ /* 0x000fe4000f8e003f */
[----:B------:R-:W-:Y:S01]  /*21f0*/  UISETP.LT.U32.AND UP0, UPT, UR44, 0x5, UP0 ;  /* 0x000000052c00788c */ /* 0x000fe20008701070 */
[----:B------:R-:W2:Y:S01]  /*2200*/  SYNCS.PHASECHK.TRANS64.TRYWAIT P0, [R159+UR42+0x10], R0 ;  /* 0x000010009f0075a7 */ /* 0x000ea2000800016a */
[----:B------:R-:W-:Y:S01]  /*2210*/  USHF.R.U32.HI UR4, URZ, 0x2, UR5 ;  /* 0x000000023f047899 */ /* 0x000fe20008011605 */
[----:B------:R-:W-:Y:S01]  /*2220*/  SHF.R.S32.HI R9, RZ, 0x1f, R8 ;  /* 0x0000001fff097819 */ /* 0x000fe20000011408 */
[----:B------:R-:W-:-:S02]  /*2230*/  USEL UR6, URZ, 0x1, !UP0 ;  /* 0x000000013f067887 */ /* 0x000fc4000c000000 */
[----:B------:R-:W-:Y:S02]  /*2240*/  UIMAD UR38, UR4, -0x5, UR38 ;  /* 0xfffffffb042678a4 */ /* 0x000fe4000f8e0226 */
[----:B------:R-:W-:-:S04]  /*2250*/  ULOP3.LUT UR39, UR39, UR6, URZ, 0x3c, !UPT ;  /* 0x0000000627277292 */ /* 0x000fc8000f8e3c3f */
[----:B------:R-:W-:Y:S01]  /*2260*/  @UP1 ULOP3.LUT UR39, UR39, 0x1, UR4, 0x78, !UPT ;  /* 0x0000000127271892 */ /* 0x000fe2000f8e7804 */
[----:B-12---:R-:W-:Y:S11]  /*2270*/  @!P0 BRA `(.L_x_35) ;  /* 0x0000009400608947 */ /* 0x006ff60003800000 */
.L_x_318:
[----:B------:R-:W-:Y:S01]  /*2280*/  IMAD.SHL.U32 R6, R19, 0x40, RZ ;  /* 0x0000004013067824 */ /* 0x000fe200078e00ff */
[----:B------:R-:W-:Y:S01]  /*2290*/  ULDC UR6, c[0x0][0x284] ;  /* 0x0000a10000067ab9 */ /* 0x000fe20000000800 */
[----:B0-----:R-:W-:Y:S01]  /*22a0*/  IMAD.SHL.U32 R12, R22, 0x100, RZ ;  /* 0x00000100160c7824 */ /* 0x001fe200078e00ff */
[----:B------:R-:W-:Y:S01]  /*22b0*/  SHF.R.S32.HI R167, RZ, 0x1f, R2 ;  /* 0x0000001fffa77819 */ /* 0x000fe20000011402 */
[----:B------:R-:W-:Y:S01]  /*22c0*/  ULDC.64 UR4, c[0x0][0x5d0] ;  /* 0x0001740000047ab9 */ /* 0x000fe20000000a00 */
[----:B------:R-:W-:Y:S01]  /*22d0*/  ISETP.GE.AND P0, PT, R6, UR6, PT ;  /* 0x0000000606007c0c */ /* 0x000fe2000bf06270 */
[----:B------:R-:W-:Y:S01]  /*22e0*/  IMAD.WIDE.U32 R4, R2, UR4, R8 ;  /* 0x0000000402047c25 */ /* 0x000fe2000f8e0008 */
[----:B------:R-:W-:Y:S02]  /*22f0*/  SHF.R.S32.HI R13, RZ, 0x1f, R12 ;  /* 0x0000001fff0d7819 */ /* 0x000fe4000001140c */
[C---:B------:R-:W-:Y:S01]  /*2300*/  ISETP.GE.OR P0, PT, R12.reuse, R7, P0 ;  /* 0x000000070c00720c */ /* 0x040fe20000706670 */
[----:B------:R-:W-:Y:S01]  /*2310*/  IMAD R3, R167, UR4, RZ ;  /* 0x00000004a7037c24 */ /* 0x000fe2000f8e02ff */
[----:B------:R-:W-:-:S03]  /*2320*/  IADD3 R168, P1, R12, R4, RZ ;  /* 0x000000040ca87210 */ /* 0x000fc60007f3e0ff */
[----:B------:R-:W-:-:S05]  /*2330*/  IMAD R3, R2, UR5, R3 ;  /* 0x0000000502037c24 */ /* 0x000fca000f8e0203 */
[----:B------:R-:W-:-:S03]  /*2340*/  IADD3.X R169, R13, R5, R3, P1, !PT ;  /* 0x000000050da97210 */ /* 0x000fc60000ffe403 */
[----:B------:R-:W-:Y:S05]  /*2350*/  @P0 BRA `(.L_x_36) ;  /* 0x0000007c00000947 */ /* 0x000fea0003800000 */
[----:B------:R-:W0:Y:S01]  /*2360*/  LDC.64 R10, c[0x0][0x5c8] ;  /* 0x00017200ff0a7b82 */ /* 0x000e220000000a00 */
[----:B-----5:R-:W-:Y:S01]  /*2370*/  FSETP.NEU.AND P0, PT, R155, RZ, PT ;  /* 0x000000ff9b00720b */ /* 0x020fe20003f0d000 */
[----:B------:R-:W-:Y:S01]  /*2380*/  IMAD R3, R158, -0x2, R7 ;  /* 0xfffffffe9e037824 */ /* 0x000fe200078e0207 */
[----:B------:R-:W-:Y:S01]  /*2390*/  BSSY B0, `(.L_x_36) ;  /* 0x00007bc000007945 */ /* 0x000fe20003800000 */
[----:B------:R-:W-:-:S04]  /*23a0*/  IMAD.WIDE R164, R19, 0x40, R156 ;  /* 0x0000004013a47825 */ /* 0x000fc800078e029c */
[----:B-1----:R-:W-:Y:S02]  /*23b0*/  IMAD.IADD R0, R3, 0x1, -R12 ;  /* 0x0000000103007824 */ /* 0x002fe400078e0a0c */
[----:B------:R-:W-:-:S03]  /*23c0*/  IMAD.IADD R3, R163, 0x1, -R6 ;  /* 0x00000001a3037824 */ /* 0x000fc600078e0a06 */
[----:B------:R-:W-:-:S04]  /*23d0*/  ISETP.GT.AND P1, PT, R0, RZ, PT ;  /* 0x000000ff0000720c */ /* 0x000fc80003f24270 */
[----:B------:R-:W-:Y:S01]  /*23e0*/  ISETP.GT.AND P2, PT, R3, RZ, P1 ;  /* 0x000000ff0300720c */ /* 0x000fe20000f44270 */
[-C--:B0-----:R-:W-:Y:S02]  /*23f0*/  IMAD R4, R165, R10.reuse, RZ ;  /* 0x0000000aa5047224 */ /* 0x081fe400078e02ff */
[----:B------:R-:W-:-:S04]  /*2400*/  IMAD.WIDE.U32 R168, R164, R10, R168 ;  /* 0x0000000aa4a87225 */ /* 0x000fc800078e00a8 */
[----:B------:R-:W-:-:S04]  /*2410*/  IMAD R5, R164, R11, R4 ;  /* 0x0000000ba4057224 */ /* 0x000fc800078e0204 */
[----:B------:R-:W-:Y:S01]  /*2420*/  IMAD.IADD R179, R169, 0x1, R5 ;  /* 0x00000001a9b37824 */ /* 0x000fe200078e0205 */
[----:B------:R-:W-:Y:S06]  /*2430*/  @!P0 BRA `(.L_x_37) ;  /* 0x0000005400948947 */ /* 0x000fec0003800000 */
[----:B------:R-:W0:Y:S01]  /*2440*/  LDC.64 R20, c[0x0][0x5b8] ;  /* 0x00016e00ff147b82 */ /* 0x000e220000000a00 */
[----:B------:R-:W-:-:S07]  /*2450*/  ULDC.64 UR4, c[0x0][0x5c0] ;  /* 0x0001700000047ab9 */ /* 0x000fce0000000a00 */
[----:B------:R-:W1:Y:S08]  /*2460*/  LDC.64 R170, c[0x0][0x5b0] ;  /* 0x00016c00ffaa7b82 */ /* 0x000e700000000a00 */
[----:B------:R-:W2:Y:S01]  /*2470*/  LDC.64 R14, c[0x0][0x5a8] ;  /* 0x00016a00ff0e7b82 */ /* 0x000ea20000000a00 */
[-C--:B0-----:R-:W-:Y:S02]  /*2480*/  IMAD R6, R167, R20.reuse, RZ ;  /* 0x00000014a7067224 */ /* 0x081fe400078e02ff */
[----:B------:R-:W-:-:S04]  /*2490*/  IMAD.WIDE.U32 R4, R2, R20, R8 ;  /* 0x0000001402047225 */ /* 0x000fc800078e0008 */
[----:B------:R-:W-:Y:S01]  /*24a0*/  IMAD R169, R2, R21, R6 ;  /* 0x0000001502a97224 */ /* 0x000fe200078e0206 */
[----:B------:R-:W-:Y:S01]  /*24b0*/  IADD3 R166, P0, R12, R4, RZ ;  /* 0x000000040ca67210 */ /* 0x000fe20007f1e0ff */
[----:B-1----:R-:W-:-:S03]  /*24c0*/  IMAD R4, R165, R170, RZ ;  /* 0x000000aaa5047224 */ /* 0x002fc600078e02ff */
[----:B------:R-:W-:Y:S01]  /*24d0*/  IADD3.X R167, R13, R5, R169, P0, !PT ;  /* 0x000000050da77210 */ /* 0x000fe200007fe4a9 */
[C---:B------:R-:W-:Y:S02]  /*24e0*/  IMAD R21, R164.reuse, R171, R4 ;  /* 0x000000aba4157224 */ /* 0x040fe400078e0204 */
[----:B------:R-:W-:-:S04]  /*24f0*/  IMAD.WIDE.U32 R4, R164, R170, R166 ;  /* 0x000000aaa4047225 */ /* 0x000fc800078e00a6 */
[----:B------:R-:W-:Y:S01]  /*2500*/  IMAD.IADD R5, R5, 0x1, R21 ;  /* 0x0000000105057824 */ /* 0x000fe200078e0215 */
[----:B--2---:R-:W-:-:S04]  /*2510*/  LEA R6, P0, R4, R14, 0x2 ;  /* 0x0000000e04067211 */ /* 0x004fc800078010ff */
[----:B------:R-:W-:-:S05]  /*2520*/  LEA.HI.X R7, R4, R15, R5, 0x2, P0 ;  /* 0x0000000f04077211 */ /* 0x000fca00000f1405 */
[----:B------:R0:W2:Y:S01]  /*2530*/  @P2 LDG.E.LTC128B R19, desc[UR36][R6.64] ;  /* 0x0000002406132981 */ /* 0x0000a2000c1e1920 */
[----:B------:R-:W-:Y:S01]  /*2540*/  IMAD.WIDE.U32 R4, R164, R170, R12 ;  /* 0x000000aaa4047225 */ /* 0x000fe200078e000c */
[C---:B------:R-:W-:Y:S01]  /*2550*/  SHF.L.U64.HI R175, R170.reuse, 0x3, R171 ;  /* 0x00000003aaaf7819 */ /* 0x040fe200000102ab */
[----:B------:R-:W-:Y:S02]  /*2560*/  BSSY B1, `(.L_x_38) ;  /* 0x0000014000017945 */ /* 0x000fe40003800000 */
[----:B------:R-:W-:Y:S01]  /*2570*/  IMAD.SHL.U32 R174, R170, 0x8, RZ ;  /* 0x00000008aaae7824 */ /* 0x000fe200078e00ff */
[----:B------:R-:W-:-:S03]  /*2580*/  IADD3 R172, P0, R8, R4, RZ ;  /* 0x0000000408ac7210 */ /* 0x000fc60007f1e0ff */
[----:B------:R-:W-:Y:S01]  /*2590*/  IMAD.WIDE.U32 R174, R164, R170, R174 ;  /* 0x000000aaa4ae7225 */ /* 0x000fe200078e00ae */
[----:B------:R-:W-:Y:S02]  /*25a0*/  IADD3.X R173, R9, R21, R5, P0, !PT ;  /* 0x0000001509ad7210 */ /* 0x000fe400007fe405 */
[----:B------:R-:W-:Y:S01]  /*25b0*/  ISETP.GT.AND P0, PT, R0, 0x1, PT ;  /* 0x000000010000780c */ /* 0x000fe20003f04270 */
[----:B------:R-:W-:-:S04]  /*25c0*/  IMAD.WIDE.U32 R172, R2, R20, R172 ;  /* 0x0000001402ac7225 */ /* 0x000fc800078e00ac */
[----:B0-----:R-:W-:Y:S01]  /*25d0*/  IMAD.IADD R7, R169, 0x1, R173 ;  /* 0x00000001a9077824 */ /* 0x001fe200078e02ad */
[----:B------:R-:W-:-:S04]  /*25e0*/  LEA R6, P4, R172, R14, 0x2 ;  /* 0x0000000eac067211 */ /* 0x000fc800078810ff */
[----:B------:R-:W-:Y:S02]  /*25f0*/  LEA.HI.X R7, R172, R15, R7, 0x2, P4 ;  /* 0x0000000fac077211 */ /* 0x000fe400020f1407 */
[----:B--2---:R-:W-:-:S05]  /*2600*/  LOP3.LUT R4, R19, 0xffffe000, RZ, 0xc0, !PT ;  /* 0xffffe00013047812 */ /* 0x004fca00078ec0ff */
[----:B------:R-:W-:Y:S01]  /*2610*/  FMUL R5, R4, R155 ;  /* 0x0000009b04057220 */ /* 0x000fe20000400000 */
[----:B------:R-:W-:-:S03]  /*2620*/  LEA R4, P3, R168, UR4, 0x2 ;  /* 0x00000004a8047c11 */ /* 0x000fc6000f8610ff */
[----:B------:R-:W-:Y:S01]  /*2630*/  FFMA R165, R24, R154, R5 ;  /* 0x0000009a18a57223 */ /* 0x000fe20000000005 */
[----:B------:R-:W-:Y:S02]  /*2640*/  LEA.HI.X R5, R168, UR5, R179, 0x2, P3 ;  /* 0x00000005a8057c11 */ /* 0x000fe400098f14b3 */
[----:B------:R-:W-:Y:S02]  /*2650*/  ISETP.GT.AND P3, PT, R3, RZ, P0 ;  /* 0x000000ff0300720c */ /* 0x000fe40000764270 */
[----:B------:R-:W-:-:S05]  /*2660*/  F2FP.TF32.F32.PACK_B R165, R165 ;  /* 0x000000a5ffa5723e */ /* 0x000fca00024050ff */
[----:B------:R0:W-:Y:S06]  /*2670*/  @P2 STG.E desc[UR36][R4.64], R165 ;  /* 0x000000a504002986 */ /* 0x0001ec000c101924 */
[----:B------:R-:W-:Y:S05]  /*2680*/  @!P3 BRA `(.L_x_39) ;  /* 0x000000000004b947 */ /* 0x000fea0003800000 */
[----:B------:R1:W5:Y:S02]  /*2690*/  LDG.E.LTC128B R19, desc[UR36][R6.64+0x4] ;  /* 0x0000042406137981 */ /* 0x000364000c1e1920 */
.L_x_39:
[----:B------:R-:W-:Y:S05]  /*26a0*/  BSYNC B1 ;  /* 0x0000000000017941 */ /* 0x000fea0003800000 */
.L_x_38:
[----:B-----5:R-:W-:Y:S01]  /*26b0*/  LOP3.LUT R22, R19, 0xffffe000, RZ, 0xc0, !PT ;  /* 0xffffe00013167812 */ /* 0x020fe200078ec0ff */
[----:B------:R-:W-:Y:S01]  /*26c0*/  IMAD.IADD R171, R21, 0x1, R175 ;  /* 0x0000000115ab7824 */ /* 0x000fe200078e02af */
[----:B------:R-:W-:Y:S02]  /*26d0*/  IADD3 R21, P2, R166, R174, RZ ;  /* 0x000000aea6157210 */ /* 0x000fe40007f5e0ff */
[----:B------:R-:W-:Y:S01]  /*26e0*/  ISETP.GT.AND P1, PT, R3, 0x8, P1 ;  /* 0x000000080300780c */ /* 0x000fe20000f24270 */
[----:B------:R-:W-:Y:S02]  /*26f0*/  FMUL R22, R22, R155 ;  /* 0x0000009b16167220 */ /* 0x000fe40000400000 */
[----:B------:R-:W-:Y:S01]  /*2700*/  IMAD.X R166, R171, 0x1, R167, P2 ;  /* 0x00000001aba67824 */ /* 0x000fe200010e06a7 */
[----:B------:R-:W-:Y:S01]  /*2710*/  LEA R24, P2, R21, R14, 0x2 ;  /* 0x0000000e15187211 */ /* 0x000fe200078410ff */
[----:B0-----:R-:W-:-:S03]  /*2720*/  FFMA R165, R25, R154, R22 ;  /* 0x0000009a19a57223 */ /* 0x001fc60000000016 */
[----:B------:R-:W-:Y:S02]  /*2730*/  LEA.HI.X R25, R21, R15, R166, 0x2, P2 ;  /* 0x0000000f15197211 */ /* 0x000fe400010f14a6 */
[----:B------:R-:W-:-:S05]  /*2740*/  F2FP.TF32.F32.PACK_B R165, R165 ;  /* 0x000000a5ffa5723e */ /* 0x000fca00024050ff */
[----:B------:R0:W-:Y:S04]  /*2750*/  @P3 STG.E desc[UR36][R4.64+0x4], R165 ;  /* 0x000004a504003986 */ /* 0x0001e8000c101924 */
[----:B------:R-:W2:Y:S01]  /*2760*/  @P1 LDG.E.LTC128B R19, desc[UR36][R24.64] ;  /* 0x0000002418131981 */ /* 0x000ea2000c1e1920 */
[----:B------:R-:W-:Y:S01]  /*2770*/  IADD3 R8, P2, P3, R8, R174, R12 ;  /* 0x000000ae08087210 */ /* 0x000fe20007b5e00c */
[----:B------:R-:W-:Y:S01]  /*2780*/  BSSY B1, `(.L_x_40) ;  /* 0x0000011000017945 */ /* 0x000fe20003800000 */
[C---:B------:R-:W-:Y:S02]  /*2790*/  SHF.L.U64.HI R11, R10.reuse, 0x5, R11 ;  /* 0x000000050a0b7819 */ /* 0x040fe4000001020b */
[----:B------:R-:W-:Y:S02]  /*27a0*/  IADD3.X R9, R9, R171, R13, P2, P3 ;  /* 0x000000ab09097210 */ /* 0x000fe400017e640d */
[----:B------:R-:W-:-:S02]  /*27b0*/  LEA R10, P2, R10, R4, 0x5 ;  /* 0x000000040a0a7211 */ /* 0x000fc400078428ff */
[----:B------:R-:W-:Y:S01]  /*27c0*/  ISETP.GT.AND P0, PT, R3, 0x8, P0 ;  /* 0x000000080300780c */ /* 0x000fe20000704270 */
[----:B------:R-:W-:-:S04]  /*27d0*/  IMAD.WIDE.U32 R20, R2, R20, R8 ;  /* 0x0000001402147225 */ /* 0x000fc800078e0008 */
[----:B------:R-:W-:Y:S01]  /*27e0*/  IMAD.X R11, R11, 0x1, R5, P2 ;  /* 0x000000010b0b7824 */ /* 0x000fe200010e0605 */
[----:B------:R-:W-:Y:S01]  /*27f0*/  LEA R8, P3, R20, R14, 0x2 ;  /* 0x0000000e14087211 */ /* 0x000fe200078610ff */
[----:B------:R-:W-:-:S05]  /*2800*/  IMAD.IADD R2, R169, 0x1, R21 ;  /* 0x00000001a9027824 */ /* 0x000fca00078e0215 */
[----:B------:R-:W-:Y:S02]  /*2810*/  LEA.HI.X R9, R20, R15, R2, 0x2, P3 ;  /* 0x0000000f14097211 */ /* 0x000fe400018f1402 */
[----:B--2---:R-:W-:-:S05]  /*2820*/  LOP3.LUT R12, R19, 0xffffe000, RZ, 0xc0, !PT ;  /* 0xffffe000130c7812 */ /* 0x004fca00078ec0ff */
[----:B------:R-:W-:-:S04]  /*2830*/  FMUL R13, R12, R155 ;  /* 0x0000009b0c0d7220 */ /* 0x000fc80000400000 */
[----:B------:R-:W-:-:S05]  /*2840*/  FFMA R13, R26, R154, R13 ;  /* 0x0000009a1a0d7223 */ /* 0x000fca000000000d */
[----:B------:R-:W-:-:S05]  /*2850*/  F2FP.TF32.F32.PACK_B R13, R13 ;  /* 0x0000000dff0d723e */ /* 0x000fca00024050ff */
[----:B------:R0:W-:Y:S01]  /*2860*/  @P1 STG.E desc[UR36][R10.64], R13 ;  /* 0x0000000d0a001986 */ /* 0x0001e2000c101924 */
[----:B------:R-:W-:Y:S05]  /*2870*/  @!P0 BRA `(.L_x_41) ;  /* 0x0000000000048947 */ /* 0x000fea0003800000 */
[----:B------:R2:W5:Y:S02]  /*2880*/  LDG.E.LTC128B R19, desc[UR36][R8.64+0x4] ;  /* 0x0000042408137981 */ /* 0x000564000c1e1920 */
.L_x_41:
[----:B------:R-:W-:Y:S05]  /*2890*/  BSYNC B1 ;  /* 0x0000000000017941 */ /* 0x000fea0003800000 */
.L_x_40:
[----:B-----5:R-:W-:Y:S01]  /*28a0*/  LOP3.LUT R2, R19, 0xffffe000, RZ, 0xc0, !PT ;  /* 0xffffe00013027812 */ /* 0x020fe200078ec0ff */
[----:B------:R-:W-:Y:S01]  /*28b0*/  BSSY B1, `(.L_x_42) ;  /* 0x0000009000017945 */ /* 0x000fe20003800000 */
[----:B------:R-:W-:-:S03]  /*28c0*/  ISETP.GT.AND P1, PT, R0, 0x8, PT ;  /* 0x000000080000780c */ /* 0x000fc60003f24270 */
[----:B------:R-:W-:Y:S01]  /*28d0*/  FMUL R2, R2, R155 ;  /* 0x0000009b02027220 */ /* 0x000fe20000400000 */
[----:B------:R-:W-:-:S03]  /*28e0*/  ISETP.GT.AND P2, PT, R3, RZ, P1 ;  /* 0x000000ff0300720c */ /* 0x000fc60000f44270 */
[----:B------:R-:W-:-:S05]  /*28f0*/  FFMA R27, R27, R154, R2 ;  /* 0x0000009a1b1b7223 */ /* 0x000fca0000000002 */
[----:B------:R-:W-:-:S05]  /*2900*/  F2FP.TF32.F32.PACK_B R27, R27 ;  /* 0x0000001bff1b723e */ /* 0x000fca00024050ff */
[----:B------:R3:W-:Y:S01]  /*2910*/  @P0 STG.E desc[UR36][R10.64+0x4], R27 ;  /* 0x0000041b0a000986 */ /* 0x0007e2000c101924 */
[----:B------:R-:W-:Y:S05]  /*2920*/  @!P2 BRA `(.L_x_43) ;  /* 0x000000000004a947 */ /* 0x000fea0003800000 */
[----:B------:R4:W5:Y:S02]  /*2930*/  LDG.E.LTC128B R19, desc[UR36][R6.64+0x20] ;  /* 0x0000202406137981 */ /* 0x000964000c1e1920 */
.L_x_43:
[----:B------:R-:W-:Y:S05]  /*2940*/  BSYNC B1 ;  /* 0x0000000000017941 */ /* 0x000fea0003800000 */
.L_x_42:
[----:B-----5:R-:W-:Y:S01]  /*2950*/  LOP3.LUT R2, R19, 0xffffe000, RZ, 0xc0, !PT ;  /* 0xffffe00013027812 */ /* 0x020fe200078ec0ff */
[----:B------:R-:W-:Y:S01]  /*2960*/  BSSY B1, `(.L_x_44) ;  /* 0x0000009000017945 */ /* 0x000fe20003800000 */
[----:B------:R-:W-:-:S03]  /*2970*/  ISETP.GT.AND P0, PT, R0, 0x9, PT ;  /* 0x000000090000780c */ /* 0x000fc60003f04270 */
[----:B0-----:R-:W-:Y:S01]  /*2980*/  FMUL R13, R2, R155 ;  /* 0x0000009b020d7220 */ /* 0x001fe20000400000 */
[----:B------:R-:W-:-:S03]  /*2990*/  ISETP.GT.AND P3, PT, R3, RZ, P0 ;  /* 0x000000ff0300720c */ /* 0x000fc60000764270 */
[----:B------:R-:W-:-:S05]  /*29a0*/  FFMA R13, R28, R154, R13 ;  /* 0x0000009a1c0d7223 */ /* 0x000fca000000000d */
[----:B------:R-:W-:-:S05]  /*29b0*/  F2FP.TF32.F32.PACK_B R13, R13 ;  /* 0x0000000dff0d723e */ /* 0x000fca00024050ff */
[----:B------:R0:W-:Y:S01]  /*29c0*/  @P2 STG.E desc[UR36][R4.64+0x20], R13 ;  /* 0x0000200d04002986 */ /* 0x0001e2000c101924 */
[----:B------:R-:W-:Y:S05]  /*29d0*/  @!P3 BRA `(.L_x_45) ;  /* 0x000000000004b947 */ /* 0x000fea0003800000 */
[----:B------:R0:W5:Y:S02]  /*29e0*/  LDG.E.LTC128B R19, desc[UR36][R6.64+0x24] ;  /* 0x0000242406137981 */ /* 0x000164000c1e1920 */
.L_x_45:
[----:B------:R-:W-:Y:S05]  /*29f0*/  BSYNC B1 ;  /* 0x0000000000017941 */ /* 0x000fea0003800000 */
.L_x_44:
[----:B-----5:R-:W-:Y:S01]  /*2a00*/  LOP3.LUT R2, R19, 0xffffe000, RZ, 0xc0, !PT ;  /* 0xffffe00013027812 */ /* 0x020fe200078ec0ff */
[----:B------:R-:W-:Y:S01]  /*2a10*/  BSSY B1, `(.L_x_46) ;  /* 0x0000008000017945 */ /* 0x000fe20003800000 */
[----:B------:R-:W-:-:S03]  /*2a20*/  ISETP.GT.AND P1, PT, R3, 0x8, P1 ;  /* 0x000000080300780c */ /* 0x000fc60000f24270 */
[----:B------:R-:W-:-:S04]  /*2a30*/  FMUL R2, R2, R155 ;  /* 0x0000009b02027220 */ /* 0x000fc80000400000 */
[----:B------:R-:W-:-:S05]  /*2a40*/  FFMA R29, R29, R154, R2 ;  /* 0x0000009a1d1d7223 */ /* 0x000fca0000000002 */
[----:B------:R-:W-:-:S05]  /*2a50*/  F2FP.TF32.F32.PACK_B R29, R29 ;  /* 0x0000001dff1d723e */ /* 0x000fca00024050ff */
[----:B------:R0:W-:Y:S01]  /*2a60*/  @P3 STG.E desc[UR36][R4.64+0x24], R29 ;  /* 0x0000241d04003986 */ /* 0x0001e2000c101924 */
[----:B------:R-:W-:Y:S05]  /*2a70*/  @!P1 BRA `(.L_x_47) ;  /* 0x0000000000049947 */ /* 0x000fea0003800000 */
[----:B------:R0:W5:Y:S02]  /*2a80*/  LDG.E.LTC128B R19, desc[UR36][R8.64+0x20] ;  /* 0x0000202408137981 */ /* 0x000164000c1e1920 */
.L_x_47:
[----:B------:R-:W-:Y:S05]  /*2a90*/  BSYNC B1 ;  /* 0x0000000000017941 */ /* 0x000fea0003800000 */
.L_x_46:
[----:B-----5:R-:W-:Y:S01]  /*2aa0*/  LOP3.LUT R2, R19, 0xffffe000, RZ, 0xc0, !PT ;  /* 0xffffe00013027812 */ /* 0x020fe200078ec0ff */
[----:B------:R-:W-:Y:S01]  /*2ab0*/  BSSY B1, `(.L_x_48) ;  /* 0x0000008000017945 */ /* 0x000fe20003800000 */
[----:B------:R-:W-:-:S03]  /*2ac0*/  ISETP.GT.AND P0, PT, R3, 0x8, P0 ;  /* 0x000000080300780c */ /* 0x000fc60000704270 */
[----:B0-----:R-:W-:-:S04]  /*2ad0*/  FMUL R13, R2, R155 ;  /* 0x0000009b020d7220 */ /* 0x001fc80000400000 */
[----:B------:R-:W-:-:S05]  /*2ae0*/  FFMA R13, R30, R154, R13 ;  /* 0x0000009a1e0d7223 */ /* 0x000fca000000000d */
[----:B------:R-:W-:-:S05]  /*2af0*/  F2FP.TF32.F32.PACK_B R13, R13 ;  /* 0x0000000dff0d723e */ /* 0x000fca00024050ff */
[----:B------:R0:W-:Y:S01]  /*2b00*/  @P1 STG.E desc[UR36][R10.64+0x20], R13 ;  /* 0x0000200d0a001986 */ /* 0x0001e2000c101924 */
[----:B------:R-:W-:Y:S05]  /*2b10*/  @!P0 BRA `(.L_x_49) ;  /* 0x0000000000048947 */ /* 0x000fea0003800000 */
[----:B------:R0:W5:Y:S02]  /*2b20*/  LDG.E.LTC128B R19, desc[UR36][R8.64+0x24] ;  /* 0x0000242408137981 */ /* 0x000164000c1e1920 */
.L_x_49:
[----:B------:R-:W-:Y:S05]  /*2b30*/  BSYNC B1 ;  /* 0x0000000000017941 */ /* 0x000fea0003800000 */
.L_x_48:
        /* <DEDUP_REMOVED lines=10> */
.L_x_51:
[----:B------:R-:W-:Y:S05]  /*2be0*/  BSYNC B1 ;  /* 0x0000000000017941 */ /* 0x000fea0003800000 */
.L_x_50:
        /* <DEDUP_REMOVED lines=10> */
.L_x_53:
[----:B------:R-:W-:Y:S05]  /*2c90*/  BSYNC B1 ;  /* 0x0000000000017941 */ /* 0x000fea0003800000 */
.L_x_52:
        /* <DEDUP_REMOVED lines=9> */
.L_x_55:
[----:B------:R-:W-:Y:S05]  /*2d30*/  BSYNC B1 ;  /* 0x0000000000017941 */ /* 0x000fea0003800000 */
.L_x_54:
        /* <DEDUP_REMOVED lines=9> */
.L_x_57:
[----:B------:R-:W-:Y:S05]  /*2dd0*/  BSYNC B1 ;  /* 0x0000000000017941 */ /* 0x000fea0003800000 */
.L_x_56:
        /* <DEDUP_REMOVED lines=10> */
.L_x_59:
[----:B------:R-:W-:Y:S05]  /*2e80*/  BSYNC B1 ;  /* 0x0000000000017941 */ /* 0x000fea0003800000 */
.L_x_58:
        /* <DEDUP_REMOVED lines=10> */
.L_x_61:
[----:B------:R-:W-:Y:S05]  /*2f30*/  BSYNC B1 ;  /* 0x0000000000017941 */ /* 0x000fea0003800000 */
.L_x_60:
        /* <DEDUP_REMOVED lines=9> */
.L_x_63:
[----:B------:R-:W-:Y:S05]  /*2fd0*/  BSYNC B1 ;  /* 0x0000000000017941 */ /* 0x000fea0003800000 */
.L_x_62:
        /* <DEDUP_REMOVED lines=9> */
.L_x_65:
[----:B------:R-:W-:Y:S05]  /*3070*/  BSYNC B1 ;  /* 0x0000000000017941 */ /* 0x000fea0003800000 */
.L_x_64:
        /* <DEDUP_REMOVED lines=10> */
.L_x_67:
[----:B------:R-:W-:Y:S05]  /*3120*/  BSYNC B1 ;  /* 0x0000000000017941 */ /* 0x000fea0003800000 */
.L_x_66:
        /* <DEDUP_REMOVED lines=10> */
.L_x_69:
[----:B------:R-:W-:Y:S05]  /*31d0*/  BSYNC B1 ;  /* 0x0000000000017941 */ /* 0x000fea0003800000 */
.L_x_68:
        /* <DEDUP_REMOVED lines=9> */
.L_x_71:
[----:B------:R-:W-:Y:S05]  /*3270*/  BSYNC B1 ;  /* 0x0000000000017941 */ /* 0x000fea0003800000 */
.L_x_70:
        /* <DEDUP_REMOVED lines=9> */
.L_x_73:
[----:B------:R-:W-:Y:S05]  /*3310*/  BSYNC B1 ;  /* 0x0000000000017941 */ /* 0x000fea0003800000 */
.L_x_72:
        /* <DEDUP_REMOVED lines=10> */
.L_x_75:
[----:B------:R-:W-:Y:S05]  /*33c0*/  BSYNC B1 ;  /* 0x0000000000017941 */ /* 0x000fea0003800000 */
.L_x_74:
        /* <DEDUP_REMOVED lines=10> */
.L_x_77:
[----:B------:R-:W-:Y:S05]  /*3470*/  BSYNC B1 ;  /* 0x0000000000017941 */ /* 0x000fea0003800000 */
.L_x_76:
        /* <DEDUP_REMOVED lines=9> */
.L_x_79:
[----:B------:R-:W-:Y:S05]  /*3510*/  BSYNC B1 ;  /* 0x0000000000017941 */ /* 0x000fea0003800000 */
.L_x_78:
        /* <DEDUP_REMOVED lines=9> */
.L_x_81:
[----:B------:R-:W-:Y:S05]  /*35b0*/  BSYNC B1 ;  /* 0x0000000000017941 */ /* 0x000fea0003800000 */
.L_x_80:
        /* <DEDUP_REMOVED lines=10> */
.L_x_83:
[----:B------:R-:W-:Y:S05]  /*3660*/  BSYNC B1 ;  /* 0x0000000000017941 */ /* 0x000fea0003800000 */
.L_x_82:
        /* <DEDUP_REMOVED lines=10> */
.L_x_85:
[----:B------:R-:W-:Y:S05]  /*3710*/  BSYNC B1 ;  /* 0x0000000000017941 */ /* 0x000fea0003800000 */
.L_x_84:
        /* <DEDUP_REMOVED lines=9> */
.L_x_87:
[----:B------:R-:W-:Y:S05]  /*37b0*/  BSYNC B1 ;  /* 0x0000000000017941 */ /* 0x000fea0003800000 */
.L_x_86:
        /* <DEDUP_REMOVED lines=9> */
.L_x_89:
[----:B------:R-:W-:Y:S05]  /*3850*/  BSYNC B1 ;  /* 0x0000000000017941 */ /* 0x000fea0003800000 */
.L_x_88:
        /* <DEDUP_REMOVED lines=10> */
.L_x_91:
[----:B------:R-:W-:Y:S05]  /*3900*/  BSYNC B1 ;  /* 0x0000000000017941 */ /* 0x000fea0003800000 */
.L_x_90:
        /* <DEDUP_REMOVED lines=10> */
.L_x_93:
[----:B------:R-:W-:Y:S05]  /*39b0*/  BSYNC B1 ;  /* 0x0000000000017941 */ /* 0x000fea0003800000 */
.L_x_92:
        /* <DEDUP_REMOVED lines=9> */
.L_x_95:
[----:B------:R-:W-:Y:S05]  /*3a50*/  BSYNC B1 ;  /* 0x0000000000017941 */ /* 0x000fea0003800000 */
.L_x_94:
        /* <DEDUP_REMOVED lines=9> */
.L_x_97:
[----:B------:R-:W-:Y:S05]  /*3af0*/  BSYNC B1 ;  /* 0x0000000000017941 */ /* 0x000fea0003800000 */
.L_x_96:
        /* <DEDUP_REMOVED lines=10> */
.L_x_99:
[----:B------:R-:W-:Y:S05]  /*3ba0*/  BSYNC B1 ;  /* 0x0000000000017941 */ /* 0x000fea0003800000 */
.L_x_98:
        /* <DEDUP_REMOVED lines=10> */
.L_x_101:
[----:B------:R-:W-:Y:S05]  /*3c50*/  BSYNC B1 ;  /* 0x0000000000017941 */ /* 0x000fea0003800000 */
.L_x_100:
        /* <DEDUP_REMOVED lines=9> */
.L_x_103:
[----:B------:R-:W-:Y:S05]  /*3cf0*/  BSYNC B1 ;  /* 0x0000000000017941 */ /* 0x000fea0003800000 */
.L_x_102:
        /* <DEDUP_REMOVED lines=9> */
.L_x_105:
[----:B------:R-:W-:Y:S05]  /*3d90*/  BSYNC B1 ;  /* 0x0000000000017941 */ /* 0x000fea0003800000 */
.L_x_104:
        /* <DEDUP_REMOVED lines=10> */
.L_x_107:
[----:B------:R-:W-:Y:S05]  /*3e40*/  BSYNC B1 ;  /* 0x0000000000017941 */ /* 0x000fea0003800000 */
.L_x_106:
        /* <DEDUP_REMOVED lines=10> */
.L_x_109:
[----:B------:R-:W-:Y:S05]  /*3ef0*/  BSYNC B1 ;  /* 0x0000000000017941 */ /* 0x000fea0003800000 */
.L_x_108:
        /* <DEDUP_REMOVED lines=9> */
.L_x_111:
[----:B------:R-:W-:Y:S05]  /*3f90*/  BSYNC B1 ;  /* 0x0000000000017941 */ /* 0x000fea0003800000 */
.L_x_110:
        /* <DEDUP_REMOVED lines=9> */
.L_x_113:
[----:B------:R-:W-:Y:S05]  /*4030*/  BSYNC B1 ;  /* 0x0000000000017941 */ /* 0x000fea0003800000 */
.L_x_112:
        /* <DEDUP_REMOVED lines=10> */
.L_x_115:
[----:B------:R-:W-:Y:S05]  /*40e0*/  BSYNC B1 ;  /* 0x0000000000017941 */ /* 0x000fea0003800000 */
.L_x_114:
        /* <DEDUP_REMOVED lines=10> */
.L_x_117:
[----:B------:R-:W-:Y:S05]  /*4190*/  BSYNC B1 ;  /* 0x0000000000017941 */ /* 0x000fea0003800000 */
.L_x_116:
        /* <DEDUP_REMOVED lines=9> */
.L_x_119:
[----:B------:R-:W-:Y:S05]  /*4230*/  BSYNC B1 ;  /* 0x0000000000017941 */ /* 0x000fea0003800000 */
.L_x_118:
        /* <DEDUP_REMOVED lines=9> */
.L_x_121:
[----:B------:R-:W-:Y:S05]  /*42d0*/  BSYNC B1 ;  /* 0x0000000000017941 */ /* 0x000fea0003800000 */
.L_x_120:
        /* <DEDUP_REMOVED lines=10> */
.L_x_123:
[----:B------:R-:W-:Y:S05]  /*4380*/  BSYNC B1 ;  /* 0x0000000000017941 */ /* 0x000fea0003800000 */
.L_x_122:
        /* <DEDUP_REMOVED lines=10> */
.L_x_125:
[----:B------:R-:W-:Y:S05]  /*4430*/  BSYNC B1 ;  /* 0x0000000000017941 */ /* 0x000fea0003800000 */
.L_x_124:
        /* <DEDUP_REMOVED lines=9> */
.L_x_127:
[----:B------:R-:W-:Y:S05]  /*44d0*/  BSYNC B1 ;  /* 0x0000000000017941 */ /* 0x000fea0003800000 */
.L_x_126:
        /* <DEDUP_REMOVED lines=9> */
.L_x_129:
[----:B------:R-:W-:Y:S05]  /*4570*/  BSYNC B1 ;  /* 0x0000000000017941 */ /* 0x000fea0003800000 */
.L_x_128:
        /* <DEDUP_REMOVED lines=10> */
.L_x_131:
[----:B------:R-:W-:Y:S05]  /*4620*/  BSYNC B1 ;  /* 0x0000000000017941 */ /* 0x000fea0003800000 */
.L_x_130:
        /* <DEDUP_REMOVED lines=10> */
.L_x_133:
[----:B------:R-:W-:Y:S05]  /*46d0*/  BSYNC B1 ;  /* 0x0000000000017941 */ /* 0x000fea0003800000 */
.L_x_132:
        /* <DEDUP_REMOVED lines=9> */
.L_x_135:
[----:B------:R-:W-:Y:S05]  /*4770*/  BSYNC B1 ;  /* 0x0000000000017941 */ /* 0x000fea0003800000 */
.L_x_134:
        /* <DEDUP_REMOVED lines=9> */
.L_x_137:
[----:B------:R-:W-:Y:S05]  /*4810*/  BSYNC B1 ;  /* 0x0000000000017941 */ /* 0x000fea0003800000 */
.L_x_136:
        /* <DEDUP_REMOVED lines=10> */
.L_x_139:
[----:B------:R-:W-:Y:S05]  /*48c0*/  BSYNC B1 ;  /* 0x0000000000017941 */ /* 0x000fea0003800000 */
.L_x_138:
        /* <DEDUP_REMOVED lines=10> */
.L_x_141:
[----:B------:R-:W-:Y:S05]  /*4970*/  BSYNC B1 ;  /* 0x0000000000017941 */ /* 0x000fea0003800000 */
.L_x_140:
        /* <DEDUP_REMOVED lines=9> */
.L_x_143:
[----:B------:R-:W-:Y:S05]  /*4a10*/  BSYNC B1 ;  /* 0x0000000000017941 */ /* 0x000fea0003800000 */
.L_x_142:
        /* <DEDUP_REMOVED lines=9> */
.L_x_145:
[----:B------:R-:W-:Y:S05]  /*4ab0*/  BSYNC B1 ;  /* 0x0000000000017941 */ /* 0x000fea0003800000 */
.L_x_144:
        /* <DEDUP_REMOVED lines=10> */
.L_x_147:
[----:B------:R-:W-:Y:S05]  /*4b60*/  BSYNC B1 ;  /* 0x0000000000017941 */ /* 0x000fea0003800000 */
.L_x_146:
        /* <DEDUP_REMOVED lines=10> */
.L_x_149:
[----:B------:R-:W-:Y:S05]  /*4c10*/  BSYNC B1 ;  /* 0x0000000000017941 */ /* 0x000fea0003800000 */
.L_x_148:
        /* <DEDUP_REMOVED lines=9> */
.L_x_151:
[----:B------:R-:W-:Y:S05]  /*4cb0*/  BSYNC B1 ;  /* 0x0000000000017941 */ /* 0x000fea0003800000 */
.L_x_150:
        /* <DEDUP_REMOVED lines=9> */
.L_x_153:
[----:B------:R-:W-:Y:S05]  /*4d50*/  BSYNC B1 ;  /* 0x0000000000017941 */ /* 0x000fea0003800000 */
.L_x_152:
        /* <DEDUP_REMOVED lines=10> */
.L_x_155:
[----:B------:R-:W-:Y:S05]  /*4e00*/  BSYNC B1 ;  /* 0x0000000000017941 */ /* 0x000fea0003800000 */
.L_x_154:
        /* <DEDUP_REMOVED lines=10> */
.L_x_157:
[----:B------:R-:W-:Y:S05]  /*4eb0*/  BSYNC B1 ;  /* 0x0000000000017941 */ /* 0x000fea0003800000 */
.L_x_156:
        /* <DEDUP_REMOVED lines=9> */
.L_x_159:
[----:B------:R-:W-:Y:S05]  /*4f50*/  BSYNC B1 ;  /* 0x0000000000017941 */ /* 0x000fea0003800000 */
.L_x_158:
        /* <DEDUP_REMOVED lines=9> */
.L_x_161:
[----:B------:R-:W-:Y:S05]  /*4ff0*/  BSYNC B1 ;  /* 0x0000000000017941 */ /* 0x000fea0003800000 */
.L_x_160:
        /* <DEDUP_REMOVED lines=10> */
.L_x_163:
[----:B------:R-:W-:Y:S05]  /*50a0*/  BSYNC B1 ;  /* 0x0000000000017941 */ /* 0x000fea0003800000 */
.L_x_162:
        /* <DEDUP_REMOVED lines=10> */
.L_x_165:
[----:B------:R-:W-:Y:S05]  /*5150*/  BSYNC B1 ;  /* 0x0000000000017941 */ /* 0x000fea0003800000 */
.L_x_164:
        /* <DEDUP_REMOVED lines=9> */
.L_x_167:
[----:B------:R-:W-:Y:S05]  /*51f0*/  BSYNC B1 ;  /* 0x0000000000017941 */ /* 0x000fea0003800000 */
.L_x_166:
        /* <DEDUP_REMOVED lines=9> */
.L_x_169:
[----:B------:R-:W-:Y:S05]  /*5290*/  BSYNC B1 ;  /* 0x0000000000017941 */ /* 0x000fea0003800000 */
.L_x_168:
        /* <DEDUP_REMOVED lines=10> */
.L_x_171:
[----:B------:R-:W-:Y:S05]  /*5340*/  BSYNC B1 ;  /* 0x0000000000017941 */ /* 0x000fea0003800000 */
.L_x_170:
        /* <DEDUP_REMOVED lines=10> */
.L_x_173:
[----:B------:R-:W-:Y:S05]  /*53f0*/  BSYNC B1 ;  /* 0x0000000000017941 */ /* 0x000fea0003800000 */
.L_x_172:
        /* <DEDUP_REMOVED lines=9> */
.L_x_175:
[----:B------:R-:W-:Y:S05]  /*5490*/  BSYNC B1 ;  /* 0x0000000000017941 */ /* 0x000fea0003800000 */
.L_x_174:
        /* <DEDUP_REMOVED lines=9> */
.L_x_177:
[----:B------:R-:W-:Y:S05]  /*5530*/  BSYNC B1 ;  /* 0x0000000000017941 */ /* 0x000fea0003800000 */
.L_x_176:
        /* <DEDUP_REMOVED lines=10> */
.L_x_179:
[----:B------:R-:W-:Y:S05]  /*55e0*/  BSYNC B1 ;  /* 0x0000000000017941 */ /* 0x000fea0003800000 */
.L_x_178:
        /* <DEDUP_REMOVED lines=10> */
.L_x_181:
[----:B------:R-:W-:Y:S05]  /*5690*/  BSYNC B1 ;  /* 0x0000000000017941 */ /* 0x000fea0003800000 */
.L_x_180:
        /* <DEDUP_REMOVED lines=9> */
.L_x_183:
[----:B------:R-:W-:Y:S05]  /*5730*/  BSYNC B1 ;  /* 0x0000000000017941 */ /* 0x000fea0003800000 */
.L_x_182:
        /* <DEDUP_REMOVED lines=9> */
.L_x_185:
[----:B------:R-:W-:Y:S05]  /*57d0*/  BSYNC B1 ;  /* 0x0000000000017941 */ /* 0x000fea0003800000 */
.L_x_184:
        /* <DEDUP_REMOVED lines=10> */
.L_x_187:
[----:B------:R-:W-:Y:S05]  /*5880*/  BSYNC B1 ;  /* 0x0000000000017941 */ /* 0x000fea0003800000 */
.L_x_186:
        /* <DEDUP_REMOVED lines=10> */
.L_x_189:
[----:B------:R-:W-:Y:S05]  /*5930*/  BSYNC B1 ;  /* 0x0000000000017941 */ /* 0x000fea0003800000 */
.L_x_188:
        /* <DEDUP_REMOVED lines=9> */
.L_x_191:
[----:B------:R-:W-:Y:S05]  /*59d0*/  BSYNC B1 ;  /* 0x0000000000017941 */ /* 0x000fea0003800000 */
.L_x_190:
        /* <DEDUP_REMOVED lines=9> */
.L_x_193:
[----:B------:R-:W-:Y:S05]  /*5a70*/  BSYNC B1 ;  /* 0x0000000000017941 */ /* 0x000fea0003800000 */
.L_x_192:
        /* <DEDUP_REMOVED lines=10> */
.L_x_195:
[----:B------:R-:W-:Y:S05]  /*5b20*/  BSYNC B1 ;  /* 0x0000000000017941 */ /* 0x000fea0003800000 */
.L_x_194:
        /* <DEDUP_REMOVED lines=10> */
.L_x_197:
[----:B------:R-:W-:Y:S05]  /*5bd0*/  BSYNC B1 ;  /* 0x0000000000017941 */ /* 0x000fea0003800000 */
.L_x_196:
        /* <DEDUP_REMOVED lines=9> */
.L_x_199:
[----:B------:R-:W-:Y:S05]  /*5c70*/  BSYNC B1 ;  /* 0x0000000000017941 */ /* 0x000fea0003800000 */
.L_x_198:
        /* <DEDUP_REMOVED lines=9> */
.L_x_201:
[----:B------:R-:W-:Y:S05]  /*5d10*/  BSYNC B1 ;  /* 0x0000000000017941 */ /* 0x000fea0003800000 */
.L_x_200:
        /* <DEDUP_REMOVED lines=10> */
.L_x_203:
[----:B------:R-:W-:Y:S05]  /*5dc0*/  BSYNC B1 ;  /* 0x0000000000017941 */ /* 0x000fea0003800000 */
.L_x_202:
        /* <DEDUP_REMOVED lines=10> */
.L_x_205:
[----:B------:R-:W-:Y:S05]  /*5e70*/  BSYNC B1 ;  /* 0x0000000000017941 */ /* 0x000fea0003800000 */
.L_x_204:
        /* <DEDUP_REMOVED lines=9> */
.L_x_207:
[----:B------:R-:W-:Y:S05]  /*5f10*/  BSYNC B1 ;  /* 0x0000000000017941 */ /* 0x000fea0003800000 */
.L_x_206:
        /* <DEDUP_REMOVED lines=9> */
.L_x_209:
[----:B------:R-:W-:Y:S05]  /*5fb0*/  BSYNC B1 ;  /* 0x0000000000017941 */ /* 0x000fea0003800000 */
.L_x_208:
        /* <DEDUP_REMOVED lines=10> */
.L_x_211:
[----:B------:R-:W-:Y:S05]  /*6060*/  BSYNC B1 ;  /* 0x0000000000017941 */ /* 0x000fea0003800000 */
.L_x_210:
        /* <DEDUP_REMOVED lines=10> */
.L_x_213:
[----:B------:R-:W-:Y:S05]  /*6110*/  BSYNC B1 ;  /* 0x0000000000017941 */ /* 0x000fea0003800000 */
.L_x_212:
        /* <DEDUP_REMOVED lines=9> */
.L_x_215:
[----:B------:R-:W-:Y:S05]  /*61b0*/  BSYNC B1 ;  /* 0x0000000000017941 */ /* 0x000fea0003800000 */
.L_x_214:
        /* <DEDUP_REMOVED lines=9> */
.L_x_217:
[----:B------:R-:W-:Y:S05]  /*6250*/  BSYNC B1 ;  /* 0x0000000000017941 */ /* 0x000fea0003800000 */
.L_x_216:
        /* <DEDUP_REMOVED lines=10> */
.L_x_219:
[----:B------:R-:W-:Y:S05]  /*6300*/  BSYNC B1 ;  /* 0x0000000000017941 */ /* 0x000fea0003800000 */
.L_x_218:
        /* <DEDUP_REMOVED lines=10> */
.L_x_221:
[----:B------:R-:W-:Y:S05]  /*63b0*/  BSYNC B1 ;  /* 0x0000000000017941 */ /* 0x000fea0003800000 */
.L_x_220:
        /* <DEDUP_REMOVED lines=9> */
.L_x_223:
[----:B------:R-:W-:Y:S05]  /*6450*/  BSYNC B1 ;  /* 0x0000000000017941 */ /* 0x000fea0003800000 */
.L_x_222:
        /* <DEDUP_REMOVED lines=9> */
.L_x_225:
[----:B------:R-:W-:Y:S05]  /*64f0*/  BSYNC B1 ;  /* 0x0000000000017941 */ /* 0x000fea0003800000 */
.L_x_224:
        /* <DEDUP_REMOVED lines=10> */
.L_x_227:
[----:B------:R-:W-:Y:S05]  /*65a0*/  BSYNC B1 ;  /* 0x0000000000017941 */ /* 0x000fea0003800000 */
.L_x_226:
        /* <DEDUP_REMOVED lines=10> */
.L_x_229:
[----:B------:R-:W-:Y:S05]  /*6650*/  BSYNC B1 ;  /* 0x0000000000017941 */ /* 0x000fea0003800000 */
.L_x_228:
        /* <DEDUP_REMOVED lines=9> */
.L_x_231:
[----:B------:R-:W-:Y:S05]  /*66f0*/  BSYNC B1 ;  /* 0x0000000000017941 */ /* 0x000fea0003800000 */
.L_x_230:
        /* <DEDUP_REMOVED lines=9> */
.L_x_233:
[----:B------:R-:W-:Y:S05]  /*6790*/  BSYNC B1 ;  /* 0x0000000000017941 */ /* 0x000fea0003800000 */
.L_x_232:
        /* <DEDUP_REMOVED lines=10> */
.L_x_235:
[----:B------:R-:W-:Y:S05]  /*6840*/  BSYNC B1 ;  /* 0x0000000000017941 */ /* 0x000fea0003800000 */
.L_x_234:
        /* <DEDUP_REMOVED lines=10> */
.L_x_237:
[----:B------:R-:W-:Y:S05]  /*68f0*/  BSYNC B1 ;  /* 0x0000000000017941 */ /* 0x000fea0003800000 */
.L_x_236:
        /* <DEDUP_REMOVED lines=9> */
.L_x_239:
[----:B------:R-:W-:Y:S05]  /*6990*/  BSYNC B1 ;  /* 0x0000000000017941 */ /* 0x000fea0003800000 */
.L_x_238:
        /* <DEDUP_REMOVED lines=9> */
.L_x_241:
[----:B------:R-:W-:Y:S05]  /*6a30*/  BSYNC B1 ;  /* 0x0000000000017941 */ /* 0x000fea0003800000 */
.L_x_240:
        /* <DEDUP_REMOVED lines=10> */
.L_x_243:
[----:B------:R-:W-:Y:S05]  /*6ae0*/  BSYNC B1 ;  /* 0x0000000000017941 */ /* 0x000fea0003800000 */
.L_x_242:
        /* <DEDUP_REMOVED lines=10> */
.L_x_245:
[----:B------:R-:W-:Y:S05]  /*6b90*/  BSYNC B1 ;  /* 0x0000000000017941 */ /* 0x000fea0003800000 */
.L_x_244:
        /* <DEDUP_REMOVED lines=9> */
.L_x_247:
[----:B------:R-:W-:Y:S05]  /*6c30*/  BSYNC B1 ;  /* 0x0000000000017941 */ /* 0x000fea0003800000 */
.L_x_246:
        /* <DEDUP_REMOVED lines=9> */
.L_x_249:
[----:B------:R-:W-:Y:S05]  /*6cd0*/  BSYNC B1 ;  /* 0x0000000000017941 */ /* 0x000fea0003800000 */
.L_x_248:
        /* <DEDUP_REMOVED lines=10> */
.L_x_251:
[----:B------:R-:W-:Y:S05]  /*6d80*/  BSYNC B1 ;  /* 0x0000000000017941 */ /* 0x000fea0003800000 */
.L_x_250:
        /* <DEDUP_REMOVED lines=10> */
.L_x_253:
[----:B------:R-:W-:Y:S05]  /*6e30*/  BSYNC B1 ;  /* 0x0000000000017941 */ /* 0x000fea0003800000 */
.L_x_252:
        /* <DEDUP_REMOVED lines=9> */
.L_x_255:
[----:B------:R-:W-:Y:S05]  /*6ed0*/  BSYNC B1 ;  /* 0x0000000000017941 */ /* 0x000fea0003800000 */
.L_x_254:
        /* <DEDUP_REMOVED lines=9> */
.L_x_257:
[----:B------:R-:W-:Y:S05]  /*6f70*/  BSYNC B1 ;  /* 0x0000000000017941 */ /* 0x000fea0003800000 */
.L_x_256:
        /* <DEDUP_REMOVED lines=10> */
.L_x_259:
[----:B------:R-:W-:Y:S05]  /*7020*/  BSYNC B1 ;  /* 0x0000000000017941 */ /* 0x000fea0003800000 */
.L_x_258:
        /* <DEDUP_REMOVED lines=10> */
.L_x_261:
[----:B------:R-:W-:Y:S05]  /*70d0*/  BSYNC B1 ;  /* 0x0000000000017941 */ /* 0x000fea0003800000 */
.L_x_260:
        /* <DEDUP_REMOVED lines=9> */
.L_x_263:
[----:B------:R-:W-:Y:S05]  /*7170*/  BSYNC B1 ;  /* 0x0000000000017941 */ /* 0x000fea0003800000 */
.L_x_262:
        /* <DEDUP_REMOVED lines=9> */
.L_x_265:
[----:B------:R-:W-:Y:S05]  /*7210*/  BSYNC B1 ;  /* 0x0000000000017941 */ /* 0x000fea0003800000 */
.L_x_264:
        /* <DEDUP_REMOVED lines=10> */
.L_x_267:
[----:B------:R-:W-:Y:S05]  /*72c0*/  BSYNC B1 ;  /* 0x0000000000017941 */ /* 0x000fea0003800000 */
.L_x_266:
        /* <DEDUP_REMOVED lines=10> */
.L_x_269:
[----:B------:R-:W-:Y:S05]  /*7370*/  BSYNC B1 ;  /* 0x0000000000017941 */ /* 0x000fea0003800000 */
.L_x_268:
        /* <DEDUP_REMOVED lines=9> */
.L_x_271:
[----:B------:R-:W-:Y:S05]  /*7410*/  BSYNC B1 ;  /* 0x0000000000017941 */ /* 0x000fea0003800000 */
.L_x_270:
        /* <DEDUP_REMOVED lines=9> */
.L_x_273:
[----:B------:R-:W-:Y:S05]  /*74b0*/  BSYNC B1 ;  /* 0x0000000000017941 */ /* 0x000fea0003800000 */
.L_x_272:
        /* <DEDUP_REMOVED lines=10> */
.L_x_275:
[----:B------:R-:W-:Y:S05]  /*7560*/  BSYNC B1 ;  /* 0x0000000000017941 */ /* 0x000fea0003800000 */
.L_x_274:
        /* <DEDUP_REMOVED lines=10> */
.L_x_277:
[----:B------:R-:W-:Y:S05]  /*7610*/  BSYNC B1 ;  /* 0x0000000000017941 */ /* 0x000fea0003800000 */
.L_x_276:
        /* <DEDUP_REMOVED lines=9> */
.L_x_279:
[----:B------:R-:W-:Y:S05]  /*76b0*/  BSYNC B1 ;  /* 0x0000000000017941 */ /* 0x000fea0003800000 */
.L_x_278:
        /* <DEDUP_REMOVED lines=9> */
.L_x_281:
[----:B------:R-:W-:Y:S05]  /*7750*/  BSYNC B1 ;  /* 0x0000000000017941 */ /* 0x000fea0003800000 */
.L_x_280:
        /* <DEDUP_REMOVED lines=10> */
.L_x_283:
[----:B------:R-:W-:Y:S05]  /*7800*/  BSYNC B1 ;  /* 0x0000000000017941 */ /* 0x000fea0003800000 */
.L_x_282:
        /* <DEDUP_REMOVED lines=10> */
.L_x_285:
[----:B------:R-:W-:Y:S05]  /*78b0*/  BSYNC B1 ;  /* 0x0000000000017941 */ /* 0x000fea0003800000 */
.L_x_284:
        /* <DEDUP_REMOVED lines=9> */
.L_x_287:
[----:B------:R-:W-:Y:S05]  /*7950*/  BSYNC B1 ;  /* 0x0000000000017941 */ /* 0x000fea0003800000 */
.L_x_286:
[----:B-----5:R-:W-:Y:S01]  /*7960*/  LOP3.LUT R0, R19, 0xffffe000, RZ, 0xc0, !PT ;  /* 0xffffe00013007812 */ /* 0x020fe200078ec0ff */
[----:B0-----:R-:W-:Y:S01]  /*7970*/  @P1 IMAD.MOV.U32 R4, RZ, RZ, R10 ;  /* 0x000000ffff041224 */ /* 0x001fe200078e000a */
[----:B------:R-:W-:Y:S01]  /*7980*/  ISETP.GT.AND P0, PT, R3, 0x8, P0 ;  /* 0x000000080300780c */ /* 0x000fe20000704270 */
[----:B------:R-:W-:Y:S02]  /*7990*/  BSSY B1, `(.L_x_288) ;  /* 0x0000008000017945 */ /* 0x000fe40003800000 */
[----:B------:R-:W-:-:S04]  /*79a0*/  FMUL R5, R0, R155 ;  /* 0x0000009b00057220 */ /* 0x000fc80000400000 */
[----:B-1--4-:R-:W-:Y:S01]  /*79b0*/  FFMA R7, R150, R154, R5 ;  /* 0x0000009a96077223 */ /* 0x012fe20000000005 */
[----:B------:R-:W-:-:S04]  /*79c0*/  @P1 IMAD.MOV.U32 R5, RZ, RZ, R11 ;  /* 0x000000ffff051224 */ /* 0x000fc800078e000b */
[----:B------:R-:W-:-:S05]  /*79d0*/  F2FP.TF32.F32.PACK_B R7, R7 ;  /* 0x00000007ff07723e */ /* 0x000fca00024050ff */
[----:B------:R0:W-:Y:S01]  /*79e0*/  @P1 STG.E desc[UR36][R4.64+0x3e0], R7 ;  /* 0x0003e00704001986 */ /* 0x0001e2000c101924 */
[----:B------:R-:W-:Y:S05]  /*79f0*/  @!P0 BRA `(.L_x_289) ;  /* 0x0000000000048947 */ /* 0x000fea0003800000 */
[----:B------:R1:W5:Y:S02]  /*7a00*/  LDG.E.LTC128B R19, desc[UR36][R8.64+0x3e4] ;  /* 0x0003e42408137981 */ /* 0x000364000c1e1920 */
.L_x_289:
[----:B------:R-:W-:Y:S05]  /*7a10*/  BSYNC B1 ;  /* 0x0000000000017941 */ /* 0x000fea0003800000 */
.L_x_288:
[----:B------:R-:W-:Y:S05]  /*7a20*/  @!P0 BRA `(.L_x_290) ;  /* 0x0000002400488947 */ /* 0x000fea0003800000 */
[----:B-----5:R-:W-:-:S05]  /*7a30*/  LOP3.LUT R0, R19, 0xffffe000, RZ, 0xc0, !PT ;  /* 0xffffe00013007812 */ /* 0x020fca00078ec0ff */
[----:B------:R-:W-:-:S04]  /*7a40*/  FMUL R0, R0, R155 ;  /* 0x0000009b00007220 */ /* 0x000fc80000400000 */
[----:B------:R-:W-:-:S05]  /*7a50*/  FFMA R151, R151, R154, R0 ;  /* 0x0000009a97977223 */ /* 0x000fca0000000000 */
[----:B------:R-:W-:-:S05]  /*7a60*/  F2FP.TF32.F32.PACK_B R151, R151 ;  /* 0x00000097ff97723e */ /* 0x000fca00024050ff */
[----:B------:R4:W-:Y:S01]  /*7a70*/  STG.E desc[UR36][R10.64+0x3e4], R151 ;  /* 0x0003e4970a007986 */ /* 0x0009e2000c101924 */
[----:B------:R-:W-:Y:S05]  /*7a80*/  BRA `(.L_x_290) ;  /* 0x0000002400307947 */ /* 0x000fea0003800000 */
.L_x_37:
[----:B------:R-:W-:Y:S01]  /*7a90*/  ISETP.GT.AND P3, PT, R0, 0x1, PT ;  /* 0x000000010000780c */ /* 0x000fe20003f64270 */
[----:B------:R-:W-:Y:S01]  /*7aa0*/  ULDC.64 UR4, c[0x0][0x5c0] ;  /* 0x0001700000047ab9 */ /* 0x000fe20000000a00 */
[-C--:B------:R-:W-:Y:S01]  /*7ab0*/  FMUL R9, R24, R154.reuse ;  /* 0x0000009a18097220 */ /* 0x080fe20000400000 */
[C---:B------:R-:W-:Y:S01]  /*7ac0*/  LEA R4, P4, R168.reuse, UR4, 0x2 ;  /* 0x00000004a8047c11 */ /* 0x040fe2000f8810ff */
[-C--:B------:R-:W-:Y:S01]  /*7ad0*/  FMUL R25, R25, R154.reuse ;  /* 0x0000009a19197220 */ /* 0x080fe20000400000 */
[----:B------:R-:W-:Y:S01]  /*7ae0*/  ISETP.GT.AND P0, PT, R3, RZ, P3 ;  /* 0x000000ff0300720c */ /* 0x000fe20001f04270 */
[-C--:B------:R-:W-:Y:S01]  /*7af0*/  FMUL R27, R27, R154.reuse ;  /* 0x0000009a1b1b7220 */ /* 0x080fe20000400000 */
[----:B------:R-:W-:Y:S01]  /*7b00*/  LEA.HI.X R5, R168, UR5, R179, 0x2, P4 ;  /* 0x00000005a8057c11 */ /* 0x000fe2000a0f14b3 */
[-C--:B------:R-:W-:Y:S01]  /*7b10*/  FMUL R29, R29, R154.reuse ;  /* 0x0000009a1d1d7220 */ /* 0x080fe20000400000 */
[----:B------:R-:W-:Y:S01]  /*7b20*/  F2FP.TF32.F32.PACK_B R9, R9 ;  /* 0x00000009ff09723e */ /* 0x000fe200024050ff */
[-C--:B------:R-:W-:Y:S01]  /*7b30*/  FMUL R31, R31, R154.reuse ;  /* 0x0000009a1f1f7220 */ /* 0x080fe20000400000 */
[----:B------:R-:W-:Y:S01]  /*7b40*/  F2FP.TF32.F32.PACK_B R25, R25 ;  /* 0x00000019ff19723e */ /* 0x000fe200024050ff */
[----:B------:R-:W-:Y:S01]  /*7b50*/  FMUL R13, R32, R154 ;  /* 0x0000009a200d7220 */ /* 0x000fe20000400000 */
[C---:B------:R-:W-:Y:S01]  /*7b60*/  SHF.L.U64.HI R7, R10.reuse, 0x5, R11 ;  /* 0x000000050a077819 */ /* 0x040fe2000001020b */
[----:B------:R0:W-:Y:S01]  /*7b70*/  @P2 STG.E desc[UR36][R4.64], R9 ;  /* 0x0000000904002986 */ /* 0x0001e2000c101924 */
[----:B------:R-:W-:Y:S01]  /*7b80*/  LEA R6, P4, R10, R4, 0x5 ;  /* 0x000000040a067211 */ /* 0x000fe200078828ff */
[-C--:B------:R-:W-:Y:S01]  /*7b90*/  FMUL R11, R26, R154.reuse ;  /* 0x0000009a1a0b7220 */ /* 0x080fe20000400000 */
[----:B------:R-:W-:Y:S01]  /*7ba0*/  ISETP.GT.AND P1, PT, R3, 0x8, P1 ;  /* 0x000000080300780c */ /* 0x000fe20000f24270 */
[----:B------:R-:W-:Y:S01]  /*7bb0*/  @P0 STG.E desc[UR36][R4.64+0x4], R25 ;  /* 0x0000041904000986 */ /* 0x000fe2000c101924 */
[C---:B------:R-:W-:Y:S01]  /*7bc0*/  ISETP.GT.AND P2, PT, R0.reuse, 0x8, PT ;  /* 0x000000080000780c */ /* 0x040fe20003f44270 */
[----:B------:R-:W-:Y:S01]  /*7bd0*/  IMAD.X R7, R7, 0x1, R5, P4 ;  /* 0x0000000107077824 */ /* 0x000fe200020e0605 */
[----:B------:R-:W-:Y:S01]  /*7be0*/  ISETP.GT.AND P3, PT, R3, 0x8, P3 ;  /* 0x000000080300780c */ /* 0x000fe20001f64270 */
[-C--:B------:R-:W-:Y:S01]  /*7bf0*/  FMUL R33, R33, R154.reuse ;  /* 0x0000009a21217220 */ /* 0x080fe20000400000 */
[----:B------:R-:W-:Y:S01]  /*7c00*/  ISETP.GT.AND P0, PT, R0, 0x9, PT ;  /* 0x000000090000780c */ /* 0x000fe20003f04270 */
[-C--:B------:R-:W-:Y:S01]  /*7c10*/  FMUL R35, R35, R154.reuse ;  /* 0x0000009a23237220 */ /* 0x080fe20000400000 */
[C---:B------:R-:W-:Y:S01]  /*7c20*/  ISETP.GT.AND P5, PT, R3.reuse, RZ, P2 ;  /* 0x000000ff0300720c */ /* 0x040fe200017a4270 */
[-C--:B0-----:R-:W-:Y:S01]  /*7c30*/  FMUL R9, R28, R154.reuse ;  /* 0x0000009a1c097220 */ /* 0x081fe20000400000 */
[----:B------:R-:W-:Y:S01]  /*7c40*/  ISETP.GT.AND P4, PT, R3, RZ, P0 ;  /* 0x000000ff0300720c */ /* 0x000fe20000784270 */
[-C--:B------:R-:W-:Y:S01]  /*7c50*/  FMUL R37, R37, R154.reuse ;  /* 0x0000009a25257220 */ /* 0x080fe20000400000 */
[----:B------:R-:W-:Y:S01]  /*7c60*/  F2FP.TF32.F32.PACK_B R11, R11 ;  /* 0x0000000bff0b723e */ /* 0x000fe200024050ff */
[-C--:B------:R-:W-:Y:S01]  /*7c70*/  FMUL R39, R39, R154.reuse ;  /* 0x0000009a27277220 */ /* 0x080fe20000400000 */
[----:B------:R-:W-:Y:S01]  /*7c80*/  F2FP.TF32.F32.PACK_B R27, R27 ;  /* 0x0000001bff1b723e */ /* 0x000fe200024050ff */
[-C--:B------:R-:W-:Y:S01]  /*7c90*/  FMUL R41, R41, R154.reuse ;  /* 0x0000009a29297220 */ /* 0x080fe20000400000 */
[----:B------:R-:W-:Y:S01]  /*7ca0*/  F2FP.TF32.F32.PACK_B R9, R9 ;  /* 0x00000009ff09723e */ /* 0x000fe200024050ff */
[----:B------:R0:W-:Y:S01]  /*7cb0*/  @P1 STG.E desc[UR36][R6.64], R11 ;  /* 0x0000000b06001986 */ /* 0x0001e2000c101924 */
[----:B------:R-:W-:Y:S01]  /*7cc0*/  F2FP.TF32.F32.PACK_B R29, R29 ;  /* 0x0000001dff1d723e */ /* 0x000fe200024050ff */
[-C--:B------:R-:W-:Y:S01]  /*7cd0*/  FMUL R43, R43, R154.reuse ;  /* 0x0000009a2b2b7220 */ /* 0x080fe20000400000 */
[C---:B------:R-:W-:Y:S01]  /*7ce0*/  ISETP.GT.AND P1, PT, R0.reuse, 0x10, PT ;  /* 0x000000100000780c */ /* 0x040fe20003f24270 */
[----:B------:R-:W-:Y:S01]  /*7cf0*/  @P3 STG.E desc[UR36][R6.64+0x4], R27 ;  /* 0x0000041b06003986 */ /* 0x000fe2000c101924 */
[----:B------:R-:W-:Y:S01]  /*7d00*/  ISETP.GT.AND P3, PT, R0, 0x11, PT ;  /* 0x000000110000780c */ /* 0x000fe20003f64270 */
[-C--:B------:R-:W-:Y:S01]  /*7d10*/  FMUL R45, R45, R154.reuse ;  /* 0x0000009a2d2d7220 */ /* 0x080fe20000400000 */
[C---:B------:R-:W-:Y:S01]  /*7d20*/  ISETP.GT.AND P2, PT, R3.reuse, 0x8, P2 ;  /* 0x000000080300780c */ /* 0x040fe20001744270 */
[----:B------:R1:W-:Y:S01]  /*7d30*/  @P5 STG.E desc[UR36][R4.64+0x20], R9 ;  /* 0x0000200904005986 */ /* 0x0003e2000c101924 */
[----:B------:R-:W-:Y:S01]  /*7d40*/  ISETP.GT.AND P0, PT, R3, 0x8, P0 ;  /* 0x000000080300780c */ /* 0x000fe20000704270 */
[-C--:B------:R-:W-:Y:S01]  /*7d50*/  FMUL R47, R47, R154.reuse ;  /* 0x0000009a2f2f7220 */ /* 0x080fe20000400000 */
[C---:B------:R-:W-:Y:S01]  /*7d60*/  ISETP.GT.AND P5, PT, R3.reuse, RZ, P1 ;  /* 0x000000ff0300720c */ /* 0x040fe20000fa4270 */
[----:B------:R-:W-:Y:S01]  /*7d70*/  @P4 STG.E desc[UR36][R4.64+0x24], R29 ;  /* 0x0000241d04004986 */ /* 0x000fe2000c101924 */
        /* <DEDUP_REMOVED lines=8> */
[-C--:B-1----:R-:W-:Y:S01]  /*7e00*/  FMUL R9, R34, R154.reuse ;  /* 0x0000009a22097220 */ /* 0x082fe20000400000 */
[----:B------:R-:W-:Y:S01]  /*7e10*/  F2FP.TF32.F32.PACK_B R33, R33 ;  /* 0x00000021ff21723e */ /* 0x000fe200024050ff */
[----:B------:R0:W-:Y:S01]  /*7e20*/  @P2 STG.E desc[UR36][R6.64+0x20], R11 ;  /* 0x0000200b06002986 */ /* 0x0001e2000c101924 */
[----:B------:R-:W-:Y:S01]  /*7e30*/  ISETP.GT.AND P1, PT, R3, 0x8, P1 ;  /* 0x000000080300780c */ /* 0x000fe20000f24270 */
[-C--:B------:R-:W-:Y:S01]  /*7e40*/  FMUL R55, R55, R154.reuse ;  /* 0x0000009a37377220 */ /* 0x080fe20000400000 */
[C---:B------:R-:W-:Y:S01]  /*7e50*/  ISETP.GT.AND P2, PT, R0.reuse, 0x19, PT ;  /* 0x000000190000780c */ /* 0x040fe20003f44270 */
[----:B------:R-:W-:Y:S01]  /*7e60*/  @P0 STG.E desc[UR36][R6.64+0x24], R31 ;  /* 0x0000241f06000986 */ /* 0x000fe2000c101924 */
[----:B------:R-:W-:Y:S01]  /*7e70*/  ISETP.GT.AND P0, PT, R0, 0x18, PT ;  /* 0x000000180000780c */ /* 0x000fe20003f04270 */
[-C--:B------:R-:W-:Y:S01]  /*7e80*/  FMUL R57, R57, R154.reuse ;  /* 0x0000009a39397220 */ /* 0x080fe20000400000 */
[----:B------:R-:W-:Y:S01]  /*7e90*/  F2FP.TF32.F32.PACK_B R9, R9 ;  /* 0x00000009ff09723e */ /* 0x000fe200024050ff */
[----:B------:R1:W-:Y:S01]  /*7ea0*/  @P5 STG.E desc[UR36][R4.64+0x40], R13 ;  /* 0x0000400d04005986 */ /* 0x0003e2000c101924 */
[----:B------:R-:W-:Y:S01]  /*7eb0*/  ISETP.GT.AND P5, PT, R3, RZ, P0 ;  /* 0x000000ff0300720c */ /* 0x000fe200007a4270 */
[-C--:B------:R-:W-:Y:S01]  /*7ec0*/  FMUL R59, R59, R154.reuse ;  /* 0x0000009a3b3b7220 */ /* 0x080fe20000400000 */
[----:B------:R-:W-:Y:S01]  /*7ed0*/  F2FP.TF32.F32.PACK_B R35, R35 ;  /* 0x00000023ff23723e */ /* 0x000fe200024050ff */
[----:B------:R-:W-:Y:S01]  /*7ee0*/  @P4 STG.E desc[UR36][R4.64+0x44], R33 ;  /* 0x0000442104004986 */ /* 0x000fe2000c101924 */
[C---:B------:R-:W-:Y:S01]  /*7ef0*/  ISETP.GT.AND P4, PT, R3.reuse, 0x8, P3 ;  /* 0x000000080300780c */ /* 0x040fe20001f84270 */
[-C--:B0-----:R-:W-:Y:S01]  /*7f00*/  FMUL R11, R36, R154.reuse ;  /* 0x0000009a240b7220 */ /* 0x081fe20000400000 */
[----:B------:R-:W-:Y:S01]  /*7f10*/  ISETP.GT.AND P3, PT, R3, RZ, P2 ;  /* 0x000000ff0300720c */ /* 0x000fe20001764270 */
[----:B------:R0:W-:Y:S01]  /*7f20*/  @P1 STG.E desc[UR36][R6.64+0x40], R9 ;  /* 0x0000400906001986 */ /* 0x0001e2000c101924 */
[----:B------:R-:W-:Y:S01]  /*7f30*/  F2FP.TF32.F32.PACK_B R37, R37 ;  /* 0x00000025ff25723e */ /* 0x000fe200024050ff */
[-C--:B------:R-:W-:Y:S01]  /*7f40*/  FMUL R61, R61, R154.reuse ;  /* 0x0000009a3d3d7220 */ /* 0x080fe20000400000 */
[----:B------:R-:W-:Y:S01]  /*7f50*/  F2FP.TF32.F32.PACK_B R11, R11 ;  /* 0x0000000bff0b723e */ /* 0x000fe200024050ff */
[-C--:B-1----:R-:W-:Y:S01]  /*7f60*/  FMUL R13, R40, R154.reuse ;  /* 0x0000009a280d7220 */ /* 0x082fe20000400000 */
[----:B------:R-:W-:Y:S01]  /*7f70*/  ISETP.GT.AND P1, PT, R0, 0x20, PT ;  /* 0x000000200000780c */ /* 0x000fe20003f24270 */
[-C--:B------:R-:W-:Y:S01]  /*7f80*/  FMUL R63, R63, R154.reuse ;  /* 0x0000009a3f3f7220 */ /* 0x080fe20000400000 */
[----:B------:R-:W-:Y:S01]  /*7f90*/  ISETP.GT.AND P0, PT, R3, 0x8, P0 ;  /* 0x000000080300780c */ /* 0x000fe20000704270 */
[-C--:B------:R-:W-:Y:S01]  /*7fa0*/  FMUL R65, R65, R154.reuse ;  /* 0x0000009a41417220 */ /* 0x080fe20000400000 */
[----:B------:R-:W-:Y:S01]  /*7fb0*/  F2FP.TF32.F32.PACK_B R39, R39 ;  /* 0x00000027ff27723e */ /* 0x000fe200024050ff */
[----:B------:R-:W-:Y:S01]  /*7fc0*/  @P4 STG.E desc[UR36][R6.64+0x44], R35 ;  /* 0x0000442306004986 */ /* 0x000fe2000c101924 */
[C---:B------:R-:W-:Y:S01]  /*7fd0*/  ISETP.GT.AND P4, PT, R3.reuse, 0x8, P2 ;  /* 0x000000080300780c */ /* 0x040fe20001784270 */
[-C--:B0-----:R-:W-:Y:S01]  /*7fe0*/  FMUL R9, R38, R154.reuse ;  /* 0x0000009a26097220 */ /* 0x081fe20000400000 */
[C---:B------:R-:W-:Y:S01]  /*7ff0*/  ISETP.GT.AND P2, PT, R0.reuse, 0x21, PT ;  /* 0x000000210000780c */ /* 0x040fe20003f44270 */
[----:B------:R0:W-:Y:S01]  /*8000*/  @P5 STG.E desc[UR36][R4.64+0x60], R11 ;  /* 0x0000600b04005986 */ /* 0x0001e2000c101924 */
[----:B------:R-:W-:Y:S01]  /*8010*/  ISETP.GT.AND P5, PT, R3, RZ, P1 ;  /* 0x000000ff0300720c */ /* 0x000fe20000fa4270 */
[-C--:B------:R-:W-:Y:S01]  /*8020*/  FMUL R67, R67, R154.reuse ;  /* 0x0000009a43437220 */ /* 0x080fe20000400000 */
[----:B------:R-:W-:Y:S01]  /*8030*/  F2FP.TF32.F32.PACK_B R9, R9 ;  /* 0x00000009ff09723e */ /* 0x000fe200024050ff */
[----:B------:R-:W-:Y:S01]  /*8040*/  @P3 STG.E desc[UR36][R4.64+0x64], R37 ;  /* 0x0000642504003986 */ /* 0x000fe2000c101924 */
[----:B------:R-:W-:Y:S01]  /*8050*/  ISETP.GT.AND P3, PT, R3, RZ, P2 ;  /* 0x000000ff0300720c */ /* 0x000fe20001764270 */
[-C--:B------:R-:W-:Y:S01]  /*8060*/  FMUL R69, R69, R154.reuse ;  /* 0x0000009a45457220 */ /* 0x080fe20000400000 */
[----:B------:R-:W-:Y:S01]  /*8070*/  F2FP.TF32.F32.PACK_B R13, R13 ;  /* 0x0000000dff0d723e */ /* 0x000fe200024050ff */
[----:B------:R1:W-:Y:S01]  /*8080*/  @P0 STG.E desc[UR36][R6.64+0x60], R9 ;  /* 0x0000600906000986 */ /* 0x0003e2000c101924 */
[----:B------:R-:W-:Y:S01]  /*8090*/  F2FP.TF32.F32.PACK_B R41, R41 ;  /* 0x00000029ff29723e */ /* 0x000fe200024050ff */
[-C--:B------:R-:W-:Y:S01]  /*80a0*/  FMUL R71, R71, R154.reuse ;  /* 0x0000009a47477220 */ /* 0x080fe20000400000 */
[----:B------:R-:W-:Y:S01]  /*80b0*/  ISETP.GT.AND P0, PT, R0, 0x28, PT ;  /* 0x000000280000780c */ /* 0x000fe20003f04270 */
[----:B------:R-:W-:Y:S01]  /*80c0*/  @P4 STG.E desc[UR36][R6.64+0x64], R39 ;  /* 0x0000642706004986 */ /* 0x000fe2000c101924 */
[C---:B------:R-:W-:Y:S01]  /*80d0*/  ISETP.GT.AND P1, PT, R3.reuse, 0x8, P1 ;  /* 0x000000080300780c */ /* 0x040fe20000f24270 */
[-C--:B0-----:R-:W-:Y:S01]  /*80e0*/  FMUL R11, R44, R154.reuse ;  /* 0x0000009a2c0b7220 */ /* 0x081fe20000400000 */
[----:B------:R-:W-:Y:S01]  /*80f0*/  ISETP.GT.AND P4, PT, R3, 0x8, P2 ;  /* 0x000000080300780c */ /* 0x000fe20001784270 */
[----:B------:R0:W-:Y:S01]  /*8100*/  @P5 STG.E desc[UR36][R4.64+0x80], R13 ;  /* 0x0000800d04005986 */ /* 0x0001e2000c101924 */
[----:B------:R-:W-:Y:S01]  /*8110*/  ISETP.GT.AND P2, PT, R0, 0x29, PT ;  /* 0x000000290000780c */ /* 0x000fe20003f44270 */
[-C--:B------:R-:W-:Y:S01]  /*8120*/  FMUL R73, R73, R154.reuse ;  /* 0x0000009a49497220 */ /* 0x080fe20000400000 */
[C---:B------:R-:W-:Y:S01]  /*8130*/  ISETP.GT.AND P5, PT, R3.reuse, RZ, P0 ;  /* 0x000000ff0300720c */ /* 0x040fe200007a4270 */
[-C--:B-1----:R-:W-:Y:S01]  /*8140*/  FMUL R9, R42, R154.reuse ;  /* 0x0000009a2a097220 */ /* 0x082fe20000400000 */
[----:B------:R-:W-:Y:S01]  /*8150*/  @P3 STG.E desc[UR36][R4.64+0x84], R41 ;  /* 0x0000842904003986 */ /* 0x000fe2000c101924 */
[----:B------:R-:W-:Y:S01]  /*8160*/  ISETP.GT.AND P3, PT, R3, RZ, P2 ;  /* 0x000000ff0300720c */ /* 0x000fe20001764270 */
[-C--:B------:R-:W-:Y:S01]  /*8170*/  FMUL R75, R75, R154.reuse ;  /* 0x0000009a4b4b7220 */ /* 0x080fe20000400000 */
[----:B------:R-:W-:Y:S01]  /*8180*/  F2FP.TF32.F32.PACK_B R43, R43 ;  /* 0x0000002bff2b723e */ /* 0x000fe200024050ff */
[-C--:B------:R-:W-:Y:S01]  /*8190*/  FMUL R77, R77, R154.reuse ;  /* 0x0000009a4d4d7220 */ /* 0x080fe20000400000 */
[----:B------:R-:W-:Y:S01]  /*81a0*/  F2FP.TF32.F32.PACK_B R9, R9 ;  /* 0x00000009ff09723e */ /* 0x000fe200024050ff */
[-C--:B------:R-:W-:Y:S01]  /*81b0*/  FMUL R79, R79, R154.reuse ;  /* 0x0000009a4f4f7220 */ /* 0x080fe20000400000 */
[----:B------:R-:W-:Y:S01]  /*81c0*/  F2FP.TF32.F32.PACK_B R11, R11 ;  /* 0x0000000bff0b723e */ /* 0x000fe200024050ff */
[-C--:B0-----:R-:W-:Y:S01]  /*81d0*/  FMUL R13, R48, R154.reuse ;  /* 0x0000009a300d7220 */ /* 0x081fe20000400000 */
[----:B------:R-:W-:Y:S01]  /*81e0*/  F2FP.TF32.F32.PACK_B R45, R45 ;  /* 0x0000002dff2d723e */ /* 0x000fe200024050ff */
[----:B------:R0:W-:Y:S01]  /*81f0*/  @P1 STG.E desc[UR36][R6.64+0x80], R9 ;  /* 0x0000800906001986 */ /* 0x0001e2000c101924 */
[C---:B------:R-:W-:Y:S01]  /*8200*/  ISETP.GT.AND P1, PT, R0.reuse, 0x30, PT ;  /* 0x000000300000780c */ /* 0x040fe20003f24270 */
[-C--:B------:R-:W-:Y:S01]  /*8210*/  FMUL R81, R81, R154.reuse ;  /* 0x0000009a51517220 */ /* 0x080fe20000400000 */
[C---:B------:R-:W-:Y:S01]  /*8220*/  ISETP.GT.AND P0, PT, R3.reuse, 0x8, P0 ;  /* 0x000000080300780c */ /* 0x040fe20000704270 */
[----:B------:R-:W-:Y:S01]  /*8230*/  @P4 STG.E desc[UR36][R6.64+0x84], R43 ;  /* 0x0000842b06004986 */ /* 0x000fe2000c101924 */
[----:B------:R-:W-:Y:S01]  /*8240*/  ISETP.GT.AND P4, PT, R3, 0x8, P2 ;  /* 0x000000080300780c */ /* 0x000fe20001784270 */
[-C--:B------:R-:W-:Y:S01]  /*8250*/  FMUL R83, R83, R154.reuse ;  /* 0x0000009a53537220 */ /* 0x080fe20000400000 */
[----:B------:R-:W-:Y:S01]  /*8260*/  ISETP.GT.AND P2, PT, R0, 0x31, PT ;  /* 0x000000310000780c */ /* 0x000fe20003f44270 */
[----:B------:R1:W-:Y:S01]  /*8270*/  @P5 STG.E desc[UR36][R4.64+0xa0], R11 ;  /* 0x0000a00b04005986 */ /* 0x0003e2000c101924 */
[----:B------:R-:W-:Y:S01]  /*8280*/  ISETP.GT.AND P5, PT, R3, RZ, P1 ;  /* 0x000000ff0300720c */ /* 0x000fe20000fa4270 */
[-C--:B------:R-:W-:Y:S01]  /*8290*/  FMUL R85, R85, R154.reuse ;  /* 0x0000009a55557220 */ /* 0x080fe20000400000 */
[----:B------:R-:W-:Y:S01]  /*82a0*/  F2FP.TF32.F32.PACK_B R47, R47 ;  /* 0x0000002fff2f723e */ /* 0x000fe200024050ff */
[-C--:B0-----:R-:W-:Y:S01]  /*82b0*/  FMUL R9, R46, R154.reuse ;  /* 0x0000009a2e097220 */ /* 0x081fe20000400000 */
        /* <DEDUP_REMOVED lines=9> */
[----:B------:R-:W-:Y:S01]  /*8350*/  ISETP.GT.AND P1, PT, R3, 0x8, P1 ;  /* 0x000000080300780c */ /* 0x000fe20000f24270 */
[----:B------:R0:W-:Y:S01]  /*8360*/  @P0 STG.E desc[UR36][R6.64+0xa0], R9 ;  /* 0x0000a00906000986 */ /* 0x0001e2000c101924 */
[C---:B------:R-:W-:Y:S01]  /*8370*/  ISETP.GT.AND P0, PT, R0.reuse, 0x38, PT ;  /* 0x000000380000780c */ /* 0x040fe20003f04270 */
[-C--:B------:R-:W-:Y:S01]  /*8380*/  FMUL R93, R93, R154.reuse ;  /* 0x0000009a5d5d7220 */ /* 0x080fe20000400000 */
[----:B------:R-:W-:Y:S01]  /*8390*/  F2FP.TF32.F32.PACK_B R51, R51 ;  /* 0x00000033ff33723e */ /* 0x000fe200024050ff */
        /* <DEDUP_REMOVED lines=16> */
[----:B------:R-:W-:Y:S01]  /*84a0*/  ISETP.GT.AND P0, PT, R3, 0x8, P0 ;  /* 0x000000080300780c */ /* 0x000fe20000704270 */
[-C--:B-1----:R-:W-:Y:S01]  /*84b0*/  FMUL R13, R56, R154.reuse ;  /* 0x0000009a380d7220 */ /* 0x082fe20000400000 */
[----:B------:R-:W-:Y:S01]  /*84c0*/  F2FP.TF32.F32.PACK_B R55, R55 ;  /* 0x00000037ff37723e */ /* 0x000fe200024050ff */
        /* <DEDUP_REMOVED lines=16> */
[----:B------:R-:W-:Y:S01]  /*85d0*/  ISETP.GT.AND P1, PT, R3, 0x8, P1 ;  /* 0x000000080300780c */ /* 0x000fe20000f24270 */
[-C--:B------:R-:W-:Y:S01]  /*85e0*/  FMUL R113, R113, R154.reuse ;  /* 0x0000009a71717220 */ /* 0x080fe20000400000 */
[----:B------:R-:W-:Y:S01]  /*85f0*/  F2FP.TF32.F32.PACK_B R9, R9 ;  /* 0x00000009ff09723e */ /* 0x000fe200024050ff */
[-C--:B------:R-:W-:Y:S01]  /*8600*/  FMUL R115, R115, R154.reuse ;  /* 0x0000009a73737220 */ /* 0x080fe20000400000 */
[-C--:B-1----:R-:W-:Y:S01]  /*8610*/  FMUL R11, R60, R154.reuse ;  /* 0x0000009a3c0b7220 */ /* 0x082fe20000400000 */
[----:B------:R-:W-:Y:S01]  /*8620*/  F2FP.TF32.F32.PACK_B R59, R59 ;  /* 0x0000003bff3b723e */ /* 0x000fe200024050ff */
[-C--:B------:R-:W-:Y:S01]  /*8630*/  FMUL R117, R117, R154.reuse ;  /* 0x0000009a75757220 */ /* 0x080fe20000400000 */
        /* <DEDUP_REMOVED lines=47> */
[----:B------:R-:W-:Y:S01]  /*8930*/  ISETP.GT.AND P0, PT, R0, 0x58, PT ;  /* 0x000000580000780c */ /* 0x000fe20003f04270 */
[-C--:B------:R-:W-:Y:S01]  /*8940*/  FMUL R147, R147, R154.reuse ;  /* 0x0000009a93937220 */ /* 0x080fe20000400000 */
[----:B------:R-:W-:Y:S01]  /*8950*/  F2FP.TF32.F32.PACK_B R11, R11 ;  /* 0x0000000bff0b723e */ /* 0x000fe200024050ff */
[----:B------:R-:W-:Y:S01]  /*8960*/  @P4 STG.E desc[UR36][R6.64+0x124], R63 ;  /* 0x0001243f06004986 */ /* 0x000fe2000c101924 */
[C---:B------:R-:W-:Y:S01]  /*8970*/  ISETP.GT.AND P4, PT, R3.reuse, 0x8, P2 ;  /* 0x000000080300780c */ /* 0x040fe20001784270 */
        /* <DEDUP_REMOVED lines=9> */
[----:B------:R-:W-:Y:S01]  /*8a10*/  FMUL R151, R151, R154 ;  /* 0x0000009a97977220 */ /* 0x000fe20000400000 */
[----:B------:R-:W-:-:S02]  /*8a20*/  ISETP.GT.AND P0, PT, R3, 0x8, P0 ;  /* 0x000000080300780c */ /* 0x000fc40000704270 */
[----:B------:R-:W-:Y:S01]  /*8a30*/  F2FP.TF32.F32.PACK_B R9, R9 ;  /* 0x00000009ff09723e */ /* 0x000fe200024050ff */
[----:B-1----:R-:W-:Y:S01]  /*8a40*/  FMUL R13, R72, R154 ;  /* 0x0000009a480d7220 */ /* 0x002fe20000400000 */
[----:B------:R-:W-:-:S03]  /*8a50*/  F2FP.TF32.F32.PACK_B R71, R71 ;  /* 0x00000047ff47723e */ /* 0x000fc600024050ff */
[----:B------:R0:W-:Y:S01]  /*8a60*/  @P1 STG.E desc[UR36][R6.64+0x140], R9 ;  /* 0x0001400906001986 */ /* 0x0001e2000c101924 */
[C---:B------:R-:W-:Y:S02]  /*8a70*/  ISETP.GT.AND P1, PT, R0.reuse, 0x60, PT ;  /* 0x000000600000780c */ /* 0x040fe40003f24270 */
[----:B------:R-:W-:Y:S01]  /*8a80*/  F2FP.TF32.F32.PACK_B R13, R13 ;  /* 0x0000000dff0d723e */ /* 0x000fe200024050ff */
[----:B------:R-:W-:Y:S01]  /*8a90*/  @P4 STG.E desc[UR36][R6.64+0x144], R67 ;  /* 0x0001444306004986 */ /* 0x000fe2000c101924 */
[C---:B------:R-:W-:Y:S02]  /*8aa0*/  ISETP.GT.AND P4, PT, R3.reuse, 0x8, P2 ;  /* 0x000000080300780c */ /* 0x040fe40001784270 */
[----:B------:R-:W-:Y:S01]  /*8ab0*/  ISETP.GT.AND P2, PT, R0, 0x61, PT ;  /* 0x000000610000780c */ /* 0x000fe20003f44270 */
[----:B------:R1:W-:Y:S01]  /*8ac0*/  @P5 STG.E desc[UR36][R4.64+0x160], R11 ;  /* 0x0001600b04005986 */ /* 0x0003e2000c101924 */
[C---:B------:R-:W-:Y:S02]  /*8ad0*/  ISETP.GT.AND P5, PT, R3.reuse, RZ, P1 ;  /* 0x000000ff0300720c */ /* 0x040fe40000fa4270 */
[----:B------:R-:W-:Y:S01]  /*8ae0*/  F2FP.TF32.F32.PACK_B R73, R73 ;  /* 0x00000049ff49723e */ /* 0x000fe200024050ff */
[----:B0-----:R-:W-:Y:S01]  /*8af0*/  FMUL R9, R70, R154 ;  /* 0x0000009a46097220 */ /* 0x001fe20000400000 */
[----:B------:R-:W-:Y:S01]  /*8b00*/  @P3 STG.E desc[UR36][R4.64+0x164], R69 ;  /* 0x0001644504003986 */ /* 0x000fe2000c101924 */
[----:B------:R-:W-:-:S02]  /*8b10*/  ISETP.GT.AND P3, PT, R3, RZ, P2 ;  /* 0x000000ff0300720c */ /* 0x000fc40001764270 */
[----:B------:R-:W-:Y:S02]  /*8b20*/  ISETP.GT.AND P1, PT, R3, 0x8, P1 ;  /* 0x000000080300780c */ /* 0x000fe40000f24270 */
        /* <DEDUP_REMOVED lines=252> */
[----:B------:R-:W-:Y:S01]  /*9af0*/  @P3 STG.E desc[UR36][R4.64+0x364], R133 ;  /* 0x0003648504003986 */ /* 0x000fe2000c101924 */
[----:B0-----:R-:W-:Y:S01]  /*9b00*/  FMUL R9, R134, R154 ;  /* 0x0000009a86097220 */ /* 0x001fe20000400000 */
[----:B------:R-:W-:-:S02]  /*9b10*/  ISETP.GT.AND P3, PT, R3, RZ, P2 ;  /* 0x000000ff0300720c */ /* 0x000fc40001764270 */
[----:B------:R-:W-:Y:S02]  /*9b20*/  ISETP.GT.AND P1, PT, R3, 0x8, P1 ;  /* 0x000000080300780c */ /* 0x000fe40000f24270 */
[----:B------:R-:W-:Y:S01]  /*9b30*/  F2FP.TF32.F32.PACK_B R9, R9 ;  /* 0x00000009ff09723e */ /* 0x000fe200024050ff */
[----:B-1----:R-:W-:Y:S01]  /*9b40*/  FMUL R11, R140, R154 ;  /* 0x0000009a8c0b7220 */ /* 0x002fe20000400000 */
[----:B------:R-:W-:-:S03]  /*9b50*/  F2FP.TF32.F32.PACK_B R139, R139 ;  /* 0x0000008bff8b723e */ /* 0x000fc600024050ff */
[----:B------:R0:W-:Y:S01]  /*9b60*/  @P0 STG.E desc[UR36][R6.64+0x360], R9 ;  /* 0x0003600906000986 */ /* 0x0001e2000c101924 */
[----:B------:R-:W-:Y:S02]  /*9b70*/  F2FP.TF32.F32.PACK_B R141, R141 ;  /* 0x0000008dff8d723e */ /* 0x000fe400024050ff */
[----:B------:R-:W-:Y:S01]  /*9b80*/  F2FP.TF32.F32.PACK_B R11, R11 ;  /* 0x0000000bff0b723e */ /* 0x000fe200024050ff */
[----:B------:R-:W-:Y:S01]  /*9b90*/  @P4 STG.E desc[UR36][R6.64+0x364], R135 ;  /* 0x0003648706004986 */ /* 0x000fe2000c101924 */
[C---:B------:R-:W-:Y:S02]  /*9ba0*/  ISETP.GT.AND P4, PT, R0.reuse, 0xe8, PT ;  /* 0x000000e80000780c */ /* 0x040fe40003f84270 */
[----:B------:R-:W-:Y:S01]  /*9bb0*/  F2FP.TF32.F32.PACK_B R143, R143 ;  /* 0x0000008fff8f723e */ /* 0x000fe200024050ff */
[----:B------:R1:W-:Y:S01]  /*9bc0*/  @P5 STG.E desc[UR36][R4.64+0x380], R13 ;  /* 0x0003800d04005986 */ /* 0x0003e2000c101924 */
[----:B------:R-:W-:Y:S02]  /*9bd0*/  ISETP.GT.AND P5, PT, R0, 0xe9, PT ;  /* 0x000000e90000780c */ /* 0x000fe40003fa4270 */
[----:B------:R-:W-:Y:S01]  /*9be0*/  F2FP.TF32.F32.PACK_B R145, R145 ;  /* 0x00000091ff91723e */ /* 0x000fe200024050ff */
[----:B------:R-:W-:Y:S01]  /*9bf0*/  @P3 STG.E desc[UR36][R4.64+0x384], R137 ;  /* 0x0003848904003986 */ /* 0x000fe2000c101924 */
[C---:B------:R-:W-:Y:S01]  /*9c00*/  ISETP.GT.AND P3, PT, R3.reuse, 0x8, P2 ;  /* 0x000000080300780c */ /* 0x040fe20001764270 */
[----:B0-----:R-:W-:Y:S01]  /*9c10*/  FMUL R9, R138, R154 ;  /* 0x0000009a8a097220 */ /* 0x001fe20000400000 */
[----:B------:R-:W-:-:S02]  /*9c20*/  ISETP.GT.AND P2, PT, R3, RZ, P4 ;  /* 0x000000ff0300720c */ /* 0x000fc40002744270 */
[C---:B------:R-:W-:Y:S02]  /*9c30*/  ISETP.GT.AND P0, PT, R3.reuse, RZ, P5 ;  /* 0x000000ff0300720c */ /* 0x040fe40002f04270 */
[C---:B------:R-:W-:Y:S01]  /*9c40*/  ISETP.GT.AND P4, PT, R3.reuse, 0x8, P4 ;  /* 0x000000080300780c */ /* 0x040fe20002784270 */
[----:B-1----:R-:W-:Y:S01]  /*9c50*/  FMUL R13, R142, R154 ;  /* 0x0000009a8e0d7220 */ /* 0x002fe20000400000 */
[----:B------:R-:W-:Y:S02]  /*9c60*/  ISETP.GT.AND P5, PT, R3, 0x8, P5 ;  /* 0x000000080300780c */ /* 0x000fe40002fa4270 */
[----:B------:R-:W-:Y:S02]  /*9c70*/  F2FP.TF32.F32.PACK_B R9, R9 ;  /* 0x00000009ff09723e */ /* 0x000fe400024050ff */
[----:B------:R-:W-:Y:S02]  /*9c80*/  F2FP.TF32.F32.PACK_B R13, R13 ;  /* 0x0000000dff0d723e */ /* 0x000fe400024050ff */
[----:B------:R-:W-:Y:S01]  /*9c90*/  F2FP.TF32.F32.PACK_B R147, R147 ;  /* 0x00000093ff93723e */ /* 0x000fe200024050ff */
[----:B------:R0:W-:Y:S01]  /*9ca0*/  @P1 STG.E desc[UR36][R6.64+0x380], R9 ;  /* 0x0003800906001986 */ /* 0x0001e2000c101924 */
[----:B------:R-:W-:-:S02]  /*9cb0*/  ISETP.GT.AND P1, PT, R0, 0xf8, PT ;  /* 0x000000f80000780c */ /* 0x000fc40003f24270 */
        /* <DEDUP_REMOVED lines=8> */
[----:B0-----:R-:W-:Y:S01]  /*9d40*/  FMUL R9, R144, R154 ;  /* 0x0000009a90097220 */ /* 0x001fe20000400000 */
[----:B------:R-:W-:-:S02]  /*9d50*/  ISETP.GT.AND P0, PT, R0, 0xf9, PT ;  /* 0x000000f90000780c */ /* 0x000fc40003f04270 */
[----:B------:R0:W-:Y:S01]  /*9d60*/  @P4 STG.E desc[UR36][R6.64+0x3a0], R13 ;  /* 0x0003a00d06004986 */ /* 0x0001e2000c101924 */
[C---:B------:R-:W-:Y:S02]  /*9d70*/  ISETP.GT.AND P4, PT, R3.reuse, RZ, P2 ;  /* 0x000000ff0300720c */ /* 0x040fe40001784270 */
[----:B------:R-:W-:Y:S01]  /*9d80*/  F2FP.TF32.F32.PACK_B R9, R9 ;  /* 0x00000009ff09723e */ /* 0x000fe200024050ff */
[----:B------:R-:W-:Y:S01]  /*9d90*/  @P5 STG.E desc[UR36][R6.64+0x3a4], R143 ;  /* 0x0003a48f06005986 */ /* 0x000fe2000c101924 */
[C---:B------:R-:W-:Y:S01]  /*9da0*/  ISETP.GT.AND P5, PT, R3.reuse, RZ, P3 ;  /* 0x000000ff0300720c */ /* 0x040fe20001fa4270 */
[-C--:B-1----:R-:W-:Y:S01]  /*9db0*/  FMUL R11, R146, R154.reuse ;  /* 0x0000009a920b7220 */ /* 0x082fe20000400000 */
[C---:B------:R-:W-:Y:S02]  /*9dc0*/  ISETP.GT.AND P3, PT, R3.reuse, 0x8, P3 ;  /* 0x000000080300780c */ /* 0x040fe40001f64270 */
[----:B------:R-:W-:Y:S02]  /*9dd0*/  ISETP.GT.AND P2, PT, R3, 0x8, P2 ;  /* 0x000000080300780c */ /* 0x000fe40001744270 */
[----:B------:R-:W-:Y:S01]  /*9de0*/  F2FP.TF32.F32.PACK_B R11, R11 ;  /* 0x0000000bff0b723e */ /* 0x000fe200024050ff */
[----:B0-----:R-:W-:-:S05]  /*9df0*/  FMUL R13, R150, R154 ;  /* 0x0000009a960d7220 */ /* 0x001fca0000400000 */
[----:B------:R-:W-:Y:S01]  /*9e00*/  F2FP.TF32.F32.PACK_B R13, R13 ;  /* 0x0000000dff0d723e */ /* 0x000fe200024050ff */
[----:B------:R-:W-:Y:S01]  /*9e10*/  @P5 STG.E desc[UR36][R4.64+0x3c0], R9 ;  /* 0x0003c00904005986 */ /* 0x000fe2000c101924 */
[C---:B------:R-:W-:Y:S01]  /*9e20*/  ISETP.GT.AND P5, PT, R3.reuse, RZ, P1 ;  /* 0x000000ff0300720c */ /* 0x040fe20000fa4270 */
[----:B------:R-:W-:Y:S01]  /*9e30*/  @P3 IMAD.MOV.U32 R2, RZ, RZ, R6 ;  /* 0x000000ffff023224 */ /* 0x000fe200078e0006 */
[C---:B------:R-:W-:Y:S01]  /*9e40*/  ISETP.GT.AND P1, PT, R3.reuse, 0x8, P1 ;  /* 0x000000080300780c */ /* 0x040fe20000f24270 */
[----:B------:R-:W-:Y:S01]  /*9e50*/  @P4 STG.E desc[UR36][R4.64+0x3c4], R145 ;  /* 0x0003c49104004986 */ /* 0x000fe2000c101924 */
[C---:B------:R-:W-:Y:S02]  /*9e60*/  ISETP.GT.AND P4, PT, R3.reuse, RZ, P0 ;  /* 0x000000ff0300720c */ /* 0x040fe40000784270 */
[----:B------:R-:W-:Y:S01]  /*9e70*/  ISETP.GT.AND P0, PT, R3, 0x8, P0 ;  /* 0x000000080300780c */ /* 0x000fe20000704270 */
[----:B------:R-:W-:-:S05]  /*9e80*/  @P3 IMAD.MOV.U32 R3, RZ, RZ, R7 ;  /* 0x000000ffff033224 */ /* 0x000fca00078e0007 */
[----:B------:R0:W-:Y:S02]  /*9e90*/  @P3 STG.E desc[UR36][R2.64+0x3c0], R11 ;  /* 0x0003c00b02003986 */ /* 0x0001e4000c101924 */
[----:B0-----:R-:W-:Y:S02]  /*9ea0*/  @P2 IMAD.MOV.U32 R2, RZ, RZ, R6 ;  /* 0x000000ffff022224 */ /* 0x001fe400078e0006 */
[----:B------:R-:W-:-:S05]  /*9eb0*/  @P2 IMAD.MOV.U32 R3, RZ, RZ, R7 ;  /* 0x000000ffff032224 */ /* 0x000fca00078e0007 */
[----:B------:R0:W-:Y:S02]  /*9ec0*/  @P2 STG.E desc[UR36][R2.64+0x3c4], R147 ;  /* 0x0003c49302002986 */ /* 0x0001e4000c101924 */
[----:B0-----:R-:W-:Y:S02]  /*9ed0*/  @P5 IMAD.MOV.U32 R2, RZ, RZ, R4 ;  /* 0x000000ffff025224 */ /* 0x001fe400078e0004 */
[----:B------:R-:W-:-:S05]  /*9ee0*/  @P5 IMAD.MOV.U32 R3, RZ, RZ, R5 ;  /* 0x000000ffff035224 */ /* 0x000fca00078e0005 */
[----:B------:R0:W-:Y:S04]  /*9ef0*/  @P5 STG.E desc[UR36][R2.64+0x3e0], R15 ;  /* 0x0003e00f02005986 */ /* 0x0001e8000c101924 */
[----:B------:R1:W-:Y:S01]  /*9f00*/  @P4 STG.E desc[UR36][R4.64+0x3e4], R149 ;  /* 0x0003e49504004986 */ /* 0x0003e2000c101924 */
[----:B0-----:R-:W-:Y:S02]  /*9f10*/  @P1 IMAD.MOV.U32 R2, RZ, RZ, R6 ;  /* 0x000000ffff021224 */ /* 0x001fe400078e0006 */
[----:B------:R-:W-:-:S05]  /*9f20*/  @P1 IMAD.MOV.U32 R3, RZ, RZ, R7 ;  /* 0x000000ffff031224 */ /* 0x000fca00078e0007 */
[----:B------:R1:W-:Y:S04]  /*9f30*/  @P1 STG.E desc[UR36][R2.64+0x3e0], R13 ;  /* 0x0003e00d02001986 */ /* 0x0003e8000c101924 */
[----:B------:R1:W-:Y:S02]  /*9f40*/  @P0 STG.E desc[UR36][R6.64+0x3e4], R151 ;  /* 0x0003e49706000986 */ /* 0x0003e4000c101924 */
.L_x_290:
[----:B------:R-:W-:Y:S05]  /*9f50*/  BSYNC B0 ;  /* 0x0000000000007941 */ /* 0x000fea0003800000 */
.L_x_36:
[----:B-1----:R-:W2:Y:S01]  /*9f60*/  LDL.64 R2, [R1] ;  /* 0x0000000001027983 */ /* 0x002ea20000100a00 */
[----:B------:R-:W-:Y:S01]  /*9f70*/  ULDC.64 UR4, c[0x0][0x650] ;  /* 0x0001940000047ab9 */ /* 0x000fe20000000a00 */
[----:B------:R1:W-:Y:S01]  /*9f80*/  SYNCS.ARRIVE.TRANS64.A1T0 RZ, [R162+UR45], RZ ;  /* 0x000000ffa2ff79a7 */ /* 0x0003e2000810002d */
[----:B------:R-:W-:Y:S01]  /*9f90*/  PRMT R0, RZ, 0x7610, R0 ;  /* 0x00007610ff007816 */ /* 0x000fe20000000000 */
[----:B-----5:R-:W-:Y:S02]  /*9fa0*/  IMAD.MOV.U32 R19, RZ, RZ, -0x1 ;  /* 0xffffffffff137424 */ /* 0x020fe400078e00ff */
[----:B------:R-:W-:Y:S01]  /*9fb0*/  IMAD.MOV.U32 R22, RZ, RZ, -0x1 ;  /* 0xffffffffff167424 */ /* 0x000fe200078e00ff */
[----:B--2---:R-:W-:-:S04]  /*9fc0*/  LEA R18, P0, R2, R18, 0x1 ;  /* 0x0000001202127211 */ /* 0x004fc800078008ff */
[----:B------:R-:W-:Y:S01]  /*9fd0*/  LEA.HI.X R17, R2, R17, R23, 0x1, P0 ;  /* 0x0000001102117211 */ /* 0x000fe200000f0c17 */
[----:B------:R-:W-:Y:S01]  /*9fe0*/  IMAD.MOV.U32 R2, RZ, RZ, -0x1 ;  /* 0xffffffffff027424 */ /* 0x000fe200078e00ff */
[----:B------:R-:W-:-:S04]  /*9ff0*/  ISETP.GE.U32.AND P0, PT, R18, UR4, PT ;  /* 0x0000000412007c0c */ /* 0x000fc8000bf06070 */
[----:B------:R-:W-:-:S13]  /*a000*/  ISETP.GE.U32.AND.EX P0, PT, R17, UR5, PT, P0 ;  /* 0x0000000511007c0c */ /* 0x000fda000bf06100 */
[----:B-1----:R-:W-:Y:S05]  /*a010*/  @P0 BRA `(.L_x_291) ;  /* 0x0000000400700947 */ /* 0x002fea0003800000 */
[----:B---34-:R-:W1:Y:S01]  /*a020*/  S2R R10, SR_CTAID.X ;  /* 0x00000000000a7919 */ /* 0x018e620000002500 */
[----:B------:R-:W2:Y:S01]  /*a030*/  LDC.64 R8, c[0x0][0x628] ;  /* 0x00018a00ff087b82 */ /* 0x000ea20000000a00 */
[----:B------:R-:W-:Y:S01]  /*a040*/  ULDC UR4, c[0x0][0x150] ;  /* 0x0000540000047ab9 */ /* 0x000fe20000000800 */
[----:B------:R-:W-:Y:S01]  /*a050*/  IMAD.MOV.U32 R6, RZ, RZ, R18 ;  /* 0x000000ffff067224 */ /* 0x000fe200078e0012 */
[----:B------:R-:W3:Y:S01]  /*a060*/  S2R R20, SR_CTAID.Y ;  /* 0x0000000000147919 */ /* 0x000ee20000002600 */
[----:B0-----:R-:W-:-:S04]  /*a070*/  IMAD.MOV.U32 R7, RZ, RZ, R17 ;  /* 0x000000ffff077224 */ /* 0x001fc800078e0011 */
[----:B------:R-:W0:Y:S08]  /*a080*/  LDC R15, c[0x0][0x144] ;  /* 0x00005100ff0f7b82 */ /* 0x000e300000000800 */
[----:B------:R-:W4:Y:S08]  /*a090*/  LDC R0, c[0x0][0x630] ;  /* 0x00018c00ff007b82 */ /* 0x000f300000000800 */
[----:B------:R-:W0:Y:S01]  /*a0a0*/  LDC.64 R12, c[0x0][0x620] ;  /* 0x00018800ff0c7b82 */ /* 0x000e220000000a00 */
[----:B--2---:R-:W-:-:S04]  /*a0b0*/  ISETP.NE.U32.AND P0, PT, R8, RZ, PT ;  /* 0x000000ff0800720c */ /* 0x004fc80003f05070 */
[----:B------:R-:W-:Y:S02]  /*a0c0*/  ISETP.NE.AND.EX P0, PT, R9, RZ, PT, P0 ;  /* 0x000000ff0900720c */ /* 0x000fe40003f05300 */
[----:B-1----:R-:W-:-:S05]  /*a0d0*/  I2FP.F32.U32 R2, R10 ;  /* 0x0000000a00027245 */ /* 0x002fca0000201000 */
[----:B------:R-:W-:-:S04]  /*a0e0*/  FMUL R2, R2, UR4 ;  /* 0x0000000402027c20 */ /* 0x000fc80008400000 */
[----:B------:R1:W2:Y:S02]  /*a0f0*/  F2I.U32.TRUNC.NTZ R14, R2 ;  /* 0x00000002000e7305 */ /* 0x0002a4000020f000 */
[----:B---34-:R-:W-:Y:S05]  /*a100*/  @!P0 BRA `(.L_x_292) ;  /* 0x0000000000288947 */ /* 0x018fea0003800000 */
[----:B------:R-:W3:Y:S02]  /*a110*/  LDC R3, c[0x0][0x634] ;  /* 0x00018d00ff037b82 */ /* 0x000ee40000000800 */
[----:B---3--:R-:W-:-:S05]  /*a120*/  IADD3 R7, P0, R18, R3, RZ ;  /* 0x0000000312077210 */ /* 0x008fca0007f1e0ff */
[----:B------:R-:W-:-:S04]  /*a130*/  IMAD.X R11, RZ, RZ, R17, P0 ;  /* 0x000000ffff0b7224 */ /* 0x000fc800000e0611 */
[----:B-1----:R-:W-:-:S04]  /*a140*/  IMAD.WIDE.U32 R2, R11, R8, RZ ;  /* 0x000000080b027225 */ /* 0x002fc800078e00ff */
[----:B------:R-:W-:-:S04]  /*a150*/  IMAD.WIDE.U32 R4, P0, R7, R9, R2 ;  /* 0x0000000907047225 */ /* 0x000fc80007800002 */
[----:B------:R-:W-:-:S04]  /*a160*/  IMAD.WIDE.U32 R2, R7, R8, RZ ;  /* 0x0000000807027225 */ /* 0x000fc800078e00ff */
[----:B------:R-:W-:Y:S01]  /*a170*/  IMAD.X R7, RZ, RZ, RZ, P0 ;  /* 0x000000ffff077224 */ /* 0x000fe200000e06ff */
[----:B------:R-:W-:Y:S01]  /*a180*/  IADD3 RZ, P0, R3, R4, RZ ;  /* 0x0000000403ff7210 */ /* 0x000fe20007f1e0ff */
[----:B------:R-:W-:-:S04]  /*a190*/  IMAD.MOV.U32 R6, RZ, RZ, R5 ;  /* 0x000000ffff067224 */ /* 0x000fc800078e0005 */
[----:B------:R-:W-:-:S08]  /*a1a0*/  IMAD.WIDE.U32.X R6, R11, R9, R6, P0 ;  /* 0x000000090b067225 */ /* 0x000fd000000e0406 */
.L_x_292:
[----:B------:R-:W3:Y:S01]  /*a1b0*/  LDC.64 R26, c[0x0][0x640] ;  /* 0x00019000ff1a7b82 */ /* 0x000ee20000000a00 */
[-C--:B------:R-:W-:Y:S01]  /*a1c0*/  SHF.R.U64 R11, R6, R0.reuse, R7 ;  /* 0x00000000060b7219 */ /* 0x080fe20000001207 */
[----:B------:R-:W-:Y:S01]  /*a1d0*/  IMAD.MOV.U32 R19, RZ, RZ, R17 ;  /* 0x000000ffff137224 */ /* 0x000fe200078e0011 */
[----:B------:R-:W-:Y:S01]  /*a1e0*/  SHF.R.U32.HI R0, RZ, R0, R7 ;  /* 0x00000000ff007219 */ /* 0x000fe20000011607 */
[----:B--2---:R-:W-:Y:S01]  /*a1f0*/  IMAD.MOV R14, RZ, RZ, -R14 ;  /* 0x000000ffff0e7224 */ /* 0x004fe200078e0a0e */
[----:B------:R-:W-:Y:S01]  /*a200*/  IADD3 R5, P0, RZ, -R11, RZ ;  /* 0x8000000bff057210 */ /* 0x000fe20007f1e0ff */
[----:B------:R-:W-:Y:S01]  /*a210*/  ULDC UR4, c[0x0][0x154] ;  /* 0x0000550000047ab9 */ /* 0x000fe20000000800 */
[----:B------:R-:W-:Y:S01]  /*a220*/  IMAD.MOV.U32 R7, RZ, RZ, 0x1 ;  /* 0x00000001ff077424 */ /* 0x000fe200078e00ff */
[----:B------:R-:W2:Y:S01]  /*a230*/  LDC R4, c[0x0][0x618] ;  /* 0x00018600ff047b82 */ /* 0x000ea20000000800 */
[----:B0-----:R-:W-:Y:S02]  /*a240*/  IMAD R22, R15, R14, R10 ;  /* 0x0000000e0f167224 */ /* 0x001fe400078e020a */
[----:B------:R-:W-:-:S04]  /*a250*/  IMAD.X R3, RZ, RZ, ~R0, P0 ;  /* 0x000000ffff037224 */ /* 0x000fc800000e0e00 */
[-C--:B------:R-:W-:Y:S01]  /*a260*/  IMAD R0, R3, R12.reuse, RZ ;  /* 0x0000000c03007224 */ /* 0x080fe200078e02ff */
[----:B------:R-:W0:Y:S01]  /*a270*/  LDC R6, c[0x0][0x608] ;  /* 0x00018200ff067b82 */ /* 0x000e220000000800 */
[----:B-1----:R-:W-:-:S04]  /*a280*/  IMAD.WIDE.U32 R2, R5, R12, R18 ;  /* 0x0000000c05027225 */ /* 0x002fc800078e0012 */
[----:B------:R-:W-:Y:S01]  /*a290*/  IMAD R5, R5, R13, R0 ;  /* 0x0000000d05057224 */ /* 0x000fe200078e0200 */
[----:B------:R-:W-:Y:S02]  /*a2a0*/  I2FP.F32.U32 R0, R20 ;  /* 0x0000001400007245 */ /* 0x000fe40000201000 */
[----:B------:R-:W1:Y:S01]  /*a2b0*/  LDC R24, c[0x0][0x658] ;  /* 0x00019600ff187b82 */ /* 0x000e620000000800 */
[----:B------:R-:W-:Y:S01]  /*a2c0*/  IMAD.IADD R3, R3, 0x1, R5 ;  /* 0x0000000103037824 */ /* 0x000fe200078e0205 */
[----:B---3--:R-:W-:Y:S01]  /*a2d0*/  ISETP.NE.U32.AND P0, PT, R26, RZ, PT ;  /* 0x000000ff1a00720c */ /* 0x008fe20003f05070 */
[----:B------:R-:W-:Y:S01]  /*a2e0*/  FMUL R0, R0, UR4 ;  /* 0x0000000400007c20 */ /* 0x000fe20008400000 */
[----:B------:R-:W-:Y:S02]  /*a2f0*/  IMAD.MOV.U32 R5, RZ, RZ, -0x1 ;  /* 0xffffffffff057424 */ /* 0x000fe400078e00ff */
[----:B------:R-:W-:Y:S01]  /*a300*/  ISETP.NE.AND.EX P0, PT, R27, RZ, PT, P0 ;  /* 0x000000ff1b00720c */ /* 0x000fe20003f05300 */
[----:B------:R3:W4:Y:S01]  /*a310*/  F2I.U32.TRUNC.NTZ R12, R0 ;  /* 0x00000000000c7305 */ /* 0x000722000020f000 */
[----:B------:R-:W3:Y:S01]  /*a320*/  LDC R15, c[0x0][0x148] ;  /* 0x00005200ff0f7b82 */ /* 0x000ee20000000800 */
[----:B--2---:R-:W-:-:S02]  /*a330*/  SHF.R.U64 R10, R2, R4, R3 ;  /* 0x00000004020a7219 */ /* 0x004fc40000001203 */
[----:B------:R-:W-:-:S05]  /*a340*/  SHF.R.U32.HI R3, RZ, R4, R3 ;  /* 0x00000004ff037219 */ /* 0x000fca0000011603 */
[----:B------:R-:W2:Y:S01]  /*a350*/  LDC R14, c[0x0][0x600] ;  /* 0x00018000ff0e7b82 */ /* 0x000ea20000000800 */
[-CC-:B0-----:R-:W-:Y:S02]  /*a360*/  SHF.R.U64 R8, R10, R6.reuse, R3.reuse ;  /* 0x000000060a087219 */ /* 0x181fe40000001203 */
[----:B------:R-:W-:-:S05]  /*a370*/  SHF.R.U32.HI R3, RZ, R6, R3 ;  /* 0x00000006ff037219 */ /* 0x000fca0000011603 */
[----:B------:R-:W0:Y:S01]  /*a380*/  LDC R21, c[0x0][0x648] ;  /* 0x00019200ff157b82 */ /* 0x000e220000000800 */
[-CC-:B-1----:R-:W-:Y:S02]  /*a390*/  SHF.R.U64 R13, R8, R24.reuse, R3.reuse ;  /* 0x00000018080d7219 */ /* 0x182fe40000001203 */
[-C--:B------:R-:W-:Y:S02]  /*a3a0*/  SHF.L.U32 R5, R5, R24.reuse, RZ ;  /* 0x0000001805057219 */ /* 0x080fe400000006ff */
[-C--:B------:R-:W-:Y:S01]  /*a3b0*/  SHF.R.U32.HI R3, RZ, R24.reuse, R3 ;  /* 0x00000018ff037219 */ /* 0x080fe20000011603 */
[----:B------:R-:W-:Y:S01]  /*a3c0*/  IMAD.MOV.U32 R2, RZ, RZ, R13 ;  /* 0x000000ffff027224 */ /* 0x000fe200078e000d */
[----:B------:R-:W-:Y:S01]  /*a3d0*/  SHF.L.U32 R24, R7, R24, RZ ;  /* 0x0000001807187219 */ /* 0x000fe200000006ff */
[----:B------:R-:W1:Y:S01]  /*a3e0*/  LDC R25, c[0x0][0x638] ;  /* 0x00018e00ff197b82 */ /* 0x000e620000000800 */
[----:B------:R-:W-:-:S07]  /*a3f0*/  LOP3.LUT R19, RZ, R5, RZ, 0x33, !PT ;  /* 0x00000005ff137212 */ /* 0x000fce00078e33ff */
[----:B------:R-:W0:Y:S01]  /*a400*/  LDC R28, c[0x0][0x610] ;  /* 0x00018400ff1c7b82 */ /* 0x000e220000000800 */
[----:B----4-:R-:W-:Y:S05]  /*a410*/  @!P0 BRA `(.L_x_293) ;  /* 0x0000000000288947 */ /* 0x010fea0003800000 */
[----:B---3--:R-:W3:Y:S02]  /*a420*/  LDC R0, c[0x0][0x64c] ;  /* 0x00019300ff007b82 */ /* 0x008ee40000000800 */
[----:B---3--:R-:W-:-:S05]  /*a430*/  IADD3 R7, P0, R13, R0, RZ ;  /* 0x000000000d077210 */ /* 0x008fca0007f1e0ff */
        /* <DEDUP_REMOVED lines=8> */
.L_x_293:
[----:B------:R-:W4:Y:S01]  /*a4c0*/  LDC R4, c[0x0][0x65c] ;  /* 0x00019700ff047b82 */ /* 0x000f220000000800 */
[----:B0--3--:R-:W-:Y:S01]  /*a4d0*/  SHF.R.U64 R0, R2, R21, R3 ;  /* 0x0000001502007219 */ /* 0x009fe20000001203 */
[----:B--2---:R-:W-:Y:S01]  /*a4e0*/  VIADD R3, R14, 0xffffffff ;  /* 0xffffffff0e037836 */ /* 0x004fe20000000000 */
[----:B------:R-:W-:Y:S01]  /*a4f0*/  LOP3.LUT R19, R8, R19, RZ, 0xc0, !PT ;  /* 0x0000001308137212 */ /* 0x000fe200078ec0ff */
[----:B------:R-:W-:Y:S02]  /*a500*/  IMAD.MOV R12, RZ, RZ, -R12 ;  /* 0x000000ffff0c7224 */ /* 0x000fe400078e0a0c */
[----:B------:R-:W-:Y:S01]  /*a510*/  IMAD.MOV R2, RZ, RZ, -R0 ;  /* 0x000000ffff027224 */ /* 0x000fe200078e0a00 */
[----:B------:R-:W-:Y:S01]  /*a520*/  LOP3.LUT R3, R10, R3, RZ, 0xc0, !PT ;  /* 0x000000030a037212 */ /* 0x000fe200078ec0ff */
[----:B------:R-:W-:Y:S02]  /*a530*/  IMAD R19, R24, R0, R19 ;  /* 0x0000000018137224 */ /* 0x000fe400078e0213 */
[----:B-1----:R-:W-:-:S04]  /*a540*/  IMAD R0, R2, R25, R13 ;  /* 0x0000001902007224 */ /* 0x002fc800078e020d */
[----:B------:R-:W-:Y:S01]  /*a550*/  IMAD R2, R0, R14, R3 ;  /* 0x0000000e00027224 */ /* 0x000fe200078e0203 */
[----:B----4-:R-:W-:Y:S01]  /*a560*/  ISETP.NE.AND P0, PT, R4, 0x1, PT ;  /* 0x000000010400780c */ /* 0x010fe20003f05270 */
[----:B------:R-:W-:-:S05]  /*a570*/  IMAD.MOV.U32 R4, RZ, RZ, 0x1 ;  /* 0x00000001ff047424 */ /* 0x000fca00078e00ff */
[----:B------:R-:W-:-:S07]  /*a580*/  PRMT R0, R4, 0x7610, R0 ;  /* 0x0000761004007816 */ /* 0x000fce0000000000 */
[----:B------:R-:W-:-:S04]  /*a590*/  @P0 IMAD R22, R15, R12, R20 ;  /* 0x0000000c0f160224 */ /* 0x000fc800078e0214 */
[----:B------:R-:W-:-:S05]  /*a5a0*/  IMAD R19, R19, R28, R22 ;  /* 0x0000001c13137224 */ /* 0x000fca00078e0216 */
[----:B------:R-:W-:Y:S02]  /*a5b0*/  SEL R22, R2, R19, !P0 ;  /* 0x0000001302167207 */ /* 0x000fe40004000000 */
[----:B------:R-:W-:Y:S01]  /*a5c0*/  SEL R19, R19, R2, !P0 ;  /* 0x0000000213137207 */ /* 0x000fe20004000000 */
[----:B------:R-:W-:-:S07]  /*a5d0*/  IMAD.MOV.U32 R2, RZ, RZ, R11 ;  /* 0x000000ffff027224 */ /* 0x000fce00078e000b */
.L_x_291:
[----:B------:R-:W-:Y:S02]  /*a5e0*/  LOP3.LUT P0, RZ, R0, 0xff, RZ, 0xc0, !PT ;  /* 0x000000ff00ff7812 */ /* 0x000fe4000780c0ff */
[----:B------:R-:W-:-:S11]  /*a5f0*/  LOP3.LUT R177, R177, 0x1, RZ, 0x3c, !PT ;  /* 0x00000001b1b17812 */ /* 0x000fd600078e3cff */
[----:B------:R-:W-:Y:S05]  /*a600*/  @P0 BRA `(.L_x_294) ;  /* 0xffffff7000280947 */ /* 0x000fea000383ffff */
[----:B------:R-:W-:Y:S05]  /*a610*/  EXIT ;  /* 0x000000000000794d */ /* 0x000fea0003800000 */
.L_x_17:
[----:B------:R-:W-:-:S08]  /*a620*/  ISETP.NE.AND P0, PT, R5, RZ, PT ;  /* 0x000000ff0500720c */ /* 0x000fd00003f05270 */
[----:B0-----:R-:W0:-:S00]  /*a630*/  USETMAXREG.DEALLOC.CTAPOOL 0x28 ;  /* 0x00000028000079c8 */ /* 0x001e0000080e0500 */
[----:B------:R-:W-:Y:S05]  /*a640*/  @P0 EXIT ;  /* 0x000000000000094d */ /* 0x000fea0003800000 */
[----:B0-----:R-:W-:Y:S01]  /*a650*/  LOP3.LUT P0, RZ, R8, 0xff, RZ, 0xc0, !PT ;  /* 0x000000ff08ff7812 */ /* 0x001fe2000780c0ff */
[----:B------:R-:W-:Y:S02]  /*a660*/  IMAD.MOV.U32 R0, RZ, RZ, 0x1 ;  /* 0x00000001ff007424 */ /* 0x000fe400078e00ff */
[----:B------:R-:W-:-:S10]  /*a670*/  IMAD.MOV.U32 R7, RZ, RZ, RZ ;  /* 0x000000ffff077224 */ /* 0x000fd400078e00ff */
[----:B------:R-:W-:Y:S05]  /*a680*/  @!P0 BRA `(.L_x_295) ;  /* 0x0000000c00388947 */ /* 0x000fea0003800000 */
[----:B------:R-:W0:Y:S01]  /*a690*/  S2R R9, SR_CgaCtaId ;  /* 0x0000000000097919 */ /* 0x000e220000008800 */
[----:B------:R-:W-:Y:S01]  /*a6a0*/  LOP3.LUT P0, RZ, R4, 0x1f, RZ, 0xc0, !PT ;  /* 0x0000001f04ff7812 */ /* 0x000fe2000780c0ff */
[----:B------:R-:W-:Y:S01]  /*a6b0*/  ULDC UR5, c[0x0][0x658] ;  /* 0x0001960000057ab9 */ /* 0x000fe20000000800 */
[----:B------:R-:W-:Y:S01]  /*a6c0*/  UMOV UR6, 0xffffffff ;  /* 0xffffffff00067882 */ /* 0x000fe20000000000 */
[----:B------:R-:W-:Y:S01]  /*a6d0*/  BSSY B0, `(.L_x_295) ;  /* 0x00000c9000007945 */ /* 0x000fe20003800000 */
[----:B------:R-:W-:Y:S01]  /*a6e0*/  USHF.L.U32 UR6, UR6, UR5, URZ ;  /* 0x0000000506067299 */ /* 0x000fe2000800063f */
[C---:B------:R-:W-:Y:S01]  /*a6f0*/  ISETP.NE.AND P2, PT, R3.reuse, RZ, PT ;  /* 0x000000ff0300720c */ /* 0x040fe20003f45270 */
[----:B------:R-:W-:Y:S01]  /*a700*/  IMAD.MOV.U32 R8, RZ, RZ, 0x1 ;  /* 0x00000001ff087424 */ /* 0x000fe200078e00ff */
[----:B------:R-:W-:Y:S01]  /*a710*/  ISETP.NE.OR P0, PT, R3, RZ, !P0 ;  /* 0x000000ff0300720c */ /* 0x000fe20004705670 */
[----:B------:R-:W-:Y:S01]  /*a720*/  IMAD.MOV.U32 R0, RZ, RZ, 0x1 ;  /* 0x00000001ff007424 */ /* 0x000fe200078e00ff */
[----:B------:R-:W-:Y:S01]  /*a730*/  LOP3.LUT R6, R16, 0x2, RZ, 0xfc, !PT ;  /* 0x0000000210067812 */ /* 0x000fe200078efcff */
[----:B------:R-:W-:Y:S01]  /*a740*/  IMAD.MOV.U32 R7, RZ, RZ, RZ ;  /* 0x000000ffff077224 */ /* 0x000fe200078e00ff */
[----:B------:R-:W-:Y:S01]  /*a750*/  ULDC UR4, c[0x0][0x600] ;  /* 0x0001800000047ab9 */ /* 0x000fe20000000800 */
[----:B------:R-:W-:Y:S01]  /*a760*/  UMOV UR7, 0x1 ;  /* 0x0000000100077882 */ /* 0x000fe20000000000 */
[----:B------:R-:W-:-:S02]  /*a770*/  UIADD3 UR19, UR40, 0x1, URZ ;  /* 0x0000000128137890 */ /* 0x000fc4000fffe03f */
[----:B------:R-:W-:Y:S02]  /*a780*/  UIADD3 UR15, UR4, -0x1, URZ ;  /* 0xffffffff040f7890 */ /* 0x000fe4000fffe03f */
[----:B------:R-:W-:Y:S02]  /*a790*/  USHF.L.U32 UR17, UR7, UR5, URZ ;  /* 0x0000000507117299 */ /* 0x000fe4000800063f */
[----:B------:R-:W-:Y:S01]  /*a7a0*/  ULOP3.LUT UR16, URZ, UR6, URZ, 0x33, !UPT ;  /* 0x000000063f107292 */ /* 0x000fe2000f8e333f */
[----:B------:R-:W-:Y:S01]  /*a7b0*/  ULDC.64 UR20, c[0x0][0x198] ;  /* 0x0000660000147ab9 */ /* 0x000fe20000000a00 */
[C---:B0-----:R-:W-:Y:S02]  /*a7c0*/  IMAD.SHL.U32 R10, R9.reuse, 0x80, RZ ;  /* 0x00000080090a7824 */ /* 0x041fe400078e00ff */
[----:B------:R-:W-:-:S03]  /*a7d0*/  IMAD.SHL.U32 R9, R9, 0x1000, RZ ;  /* 0x0000100009097824 */ /* 0x000fc600078e00ff */
[----:B------:R-:W-:-:S07]  /*a7e0*/  LOP3.LUT R10, R10, 0x80, RZ, 0xc0, !PT ;  /* 0x000000800a0a7812 */ /* 0x000fce00078ec0ff */
.L_x_307:
[----:B------:R-:W-:-:S03]  /*a7f0*/  UMOV UR4, 0xffffffff ;  /* 0xffffffff00047882 */ /* 0x000fc60000000000 */
[----:B------:R-:W-:Y:S05]  /*a800*/  BRA.DIV UR4, `(.L_x_296) ;  /* 0x0000001204107947 */ /* 0x000fea000b800000 */
[----:B------:R-:W-:-:S13]  /*a810*/  ELECT P6, URZ, PT ;  /* 0x00000000003f782f */ /* 0x000fda00038c0000 */
.L_x_321:
[----:B------:R-:W0:Y:S01]  /*a820*/  LDC R3, c[0x0][0x28c] ;  /* 0x0000a300ff037b82 */ /* 0x000e220000000800 */
[----:B------:R-:W-:Y:S01]  /*a830*/  BSSY B1, `(.L_x_297) ;  /* 0x0000039000017945 */ /* 0x000fe20003800000 */
[----:B0-----:R-:W-:-:S13]  /*a840*/  ISETP.LT.OR P6, PT, R3, 0x1, !P6 ;  /* 0x000000010300780c */ /* 0x001fda00077c1670 */
[----:B------:R-:W-:Y:S05]  /*a850*/  @P6 BRA `(.L_x_298) ;  /* 0x0000000000d86947 */ /* 0x000fea0003800000 */
[----:B------:R-:W-:Y:S02]  /*a860*/  IMAD R22, R22, 0x100, R10 ;  /* 0x0000010016167824 */ /* 0x000fe400078e020a */
[----:B------:R-:W-:Y:S02]  /*a870*/  IMAD.SHL.U32 R19, R19, 0x40, RZ ;  /* 0x0000004013137824 */ /* 0x000fe400078e00ff */
[----:B------:R-:W-:Y:S02]  /*a880*/  IMAD.MOV.U32 R15, RZ, RZ, RZ ;  /* 0x000000ffff0f7224 */ /* 0x000fe400078e00ff */
[----:B------:R-:W-:Y:S02]  /*a890*/  IMAD.U32 R20, RZ, RZ, UR19 ;  /* 0x00000013ff147e24 */ /* 0x000fe4000f8e00ff */
[----:B------:R-:W-:Y:S02]  /*a8a0*/  IMAD.MOV.U32 R3, RZ, RZ, R0 ;  /* 0x000000ffff037224 */ /* 0x000fe400078e0000 */
[----:B------:R-:W-:-:S07]  /*a8b0*/  IMAD.MOV.U32 R4, RZ, RZ, R7 ;  /* 0x000000ffff047224 */ /* 0x000fce00078e0007 */
.L_x_302:
[----:B------:R-:W0:Y:S01]  /*a8c0*/  S2R R12, SR_CgaCtaId ;  /* 0x00000000000c7919 */ /* 0x000e220000008800 */
[----:B------:R-:W-:Y:S01]  /*a8d0*/  MOV R5, 0x400 ;  /* 0x0000040000057802 */ /* 0x000fe20000000f00 */
[----:B------:R-:W1:Y:S03]  /*a8e0*/  @!P2 LDC R11, c[0x0][0x500] ;  /* 0x00014000ff0bab82 */ /* 0x000e660000000800 */
[----:B0-----:R-:W-:Y:S02]  /*a8f0*/  LEA R13, R12, R5, 0x18 ;  /* 0x000000050c0d7211 */ /* 0x001fe400078ec0ff */
[----:B------:R-:W-:-:S03]  /*a900*/  SHF.L.U32 R5, R3, 0x1f, RZ ;  /* 0x0000001f03057819 */ /* 0x000fc600000006ff */
[----:B------:R-:W-:-:S04]  /*a910*/  IMAD R14, R4, 0x8, R13 ;  /* 0x00000008040e7824 */ /* 0x000fc800078e020d */
[----:B------:R-:W0:Y:S02]  /*a920*/  SYNCS.PHASECHK.TRANS64.TRYWAIT P1, [R14+URZ+0x28], R5 ;  /* 0x000028050e0075a7 */ /* 0x000e24000802017f */
[----:B01----:R-:W-:Y:S05]  /*a930*/  @!P1 BRA `(.L_x_299) ;  /* 0x0000000c00e49947 */ /* 0x003fea0003800000 */
.L_x_322:
[----:B0-----:R-:W-:Y:S01]  /*a940*/  PRMT R5, R6, 0x9910, RZ ;  /* 0x0000991006057816 */ /* 0x001fe200000000ff */
[----:B------:R0:W-:Y:S03]  /*a950*/  @!P2 SYNCS.ARRIVE.TRANS64 RZ, [R14+URZ], R11 ;  /* 0x0000000b0effa9a7 */ /* 0x0001e6000800003f */
[----:B------:R-:W-:-:S13]  /*a960*/  ISETP.NE.AND P1, PT, R5, 0x2, PT ;  /* 0x000000020500780c */ /* 0x000fda0003f25270 */
[----:B0-----:R-:W-:Y:S05]  /*a970*/  @P1 BRA `(.L_x_300) ;  /* 0x0000000000041947 */ /* 0x001fea0003800000 */
[----:B------:R-:W-:Y:S01]  /*a980*/  BPT.TRAP 0x1 ;  /* 0x000000040000795c */ /* 0x000fe20000300000 */
.L_x_300:
[----:B------:R-:W-:Y:S05]  /*a990*/  @P0 BRA `(.L_x_301) ;  /* 0x0000000000040947 */ /* 0x000fea0003800000 */
[----:B------:R-:W-:Y:S01]  /*a9a0*/  BPT.TRAP 0x1 ;  /* 0x000000040000795c */ /* 0x000fe20000300000 */
.L_x_301:
[----:B------:R-:W-:Y:S01]  /*a9b0*/  IMAD.SHL.U32 R12, R4, 0x2000, RZ ;  /* 0x00002000040c7824 */ /* 0x000fe200078e00ff */
[----:B------:R-:W-:Y:S01]  /*a9c0*/  R2UR UR9, R14 ;  /* 0x000000000e0972ca */ /* 0x000fe200000e0000 */
[----:B------:R-:W-:Y:S01]  /*a9d0*/  VIADD R20, R20, 0xffffffff ;  /* 0xffffffff14147836 */ /* 0x000fe20000000000 */
[----:B------:R-:W-:Y:S01]  /*a9e0*/  R2UR UR11, R19 ;  /* 0x00000000130b72ca */ /* 0x000fe200000e0000 */
[----:B------:R-:W-:Y:S01]  /*a9f0*/  UIADD3 UR4, UP0, UR20, 0xf0, URZ ;  /* 0x000000f014047890 */ /* 0x000fe2000ff1e03f */
[----:B------:R-:W-:Y:S01]  /*aa00*/  LOP3.LUT R5, R12, 0x1000, R9, 0xf8, !PT ;  /* 0x000010000c057812 */ /* 0x000fe200078ef809 */
[----:B------:R-:W-:Y:S01]  /*aa10*/  UIADD3 UR22, UP1, UR20, 0x1f0, URZ ;  /* 0x000001f014167890 */ /* 0x000fe2000ff3e03f */
[----:B------:R-:W-:Y:S01]  /*aa20*/  IADD3 R12, R13, 0x180, R12 ;  /* 0x000001800d0c7810 */ /* 0x000fe20007ffe00c */
[----:B------:R-:W-:Y:S01]  /*aa30*/  UIADD3.X UR5, URZ, UR21, URZ, UP0, !UPT ;  /* 0x000000153f057290 */ /* 0x000fe200087fe43f */
[----:B------:R-:W-:Y:S01]  /*aa40*/  R2UR UR10, R15 ;  /* 0x000000000f0a72ca */ /* 0x000fe200000e0000 */
[----:B------:R-:W-:Y:S01]  /*aa50*/  IMAD R5, R5, 0x4, R13 ;  /* 0x0000000405057824 */ /* 0x000fe200078e020d */
[----:B------:R-:W-:Y:S01]  /*aa60*/  R2UR UR13, R12 ;  /* 0x000000000c0d72ca */ /* 0x000fe200000e0000 */
[----:B------:R-:W-:Y:S01]  /*aa70*/  VIADD R4, R4, 0x1 ;  /* 0x0000000104047836 */ /* 0x000fe20000000000 */
[----:B------:R-:W-:Y:S01]  /*aa80*/  R2UR UR12, R2 ;  /* 0x00000000020c72ca */ /* 0x000fe200000e0000 */
[----:B------:R-:W-:Y:S01]  /*aa90*/  UIADD3.X UR23, URZ, UR21, URZ, UP1, !UPT ;  /* 0x000000153f177290 */ /* 0x000fe20008ffe43f */
[----:B------:R-:W-:Y:S01]  /*aaa0*/  R2UR UR8, R5 ;  /* 0x00000000050872ca */ /* 0x000fe200000e0000 */
[----:B------:R-:W-:Y:S01]  /*aab0*/  UMOV UR6, 0x0 ;  /* 0x0000000000067882 */ /* 0x000fe20000000000 */
[----:B------:R-:W-:Y:S01]  /*aac0*/  R2UR UR18, R22 ;  /* 0x00000000161272ca */ /* 0x000fe200000e0000 */
[----:B------:R-:W-:Y:S01]  /*aad0*/  UMOV UR7, 0x10000000 ;  /* 0x1000000000077882 */ /* 0x000fe20000000000 */
[----:B------:R-:W-:Y:S01]  /*aae0*/  ISETP.GT.AND P3, PT, R20, 0x1, PT ;  /* 0x000000011400780c */ /* 0x000fe20003f64270 */
[----:B------:R-:W-:Y:S01]  /*aaf0*/  UMOV UR24, 0x30000 ;  /* 0x0003000000187882 */ /* 0x000fe20000000000 */
[----:B------:R-:W-:Y:S01]  /*ab00*/  ISETP.NE.AND P1, PT, R4, 0x5, PT ;  /* 0x000000050400780c */ /* 0x000fe20003f25270 */
[----:B------:R-:W-:-:S03]  /*ab10*/  VIADD R15, R15, 0x20 ;  /* 0x000000200f0f7836 */ /* 0x000fc60000000000 */
[----:B------:R-:W-:Y:S02]  /*ab20*/  SEL R12, RZ, 0x1, P1 ;  /* 0x00000001ff0c7807 */ /* 0x000fe40000800000 */
[----:B------:R-:W-:Y:S01]  /*ab30*/  SEL R4, R4, RZ, P1 ;  /* 0x000000ff04047207 */ /* 0x000fe20000800000 */
[----:B------:R-:W-:Y:S01]  /*ab40*/  UIADD3 UR14, UR8, 0xa180, URZ ;  /* 0x0000a180080e7890 */ /* 0x000fe2000fffe03f */
[----:B------:R-:W-:Y:S02]  /*ab50*/  LOP3.LUT R3, R3, R12, RZ, 0x3c, !PT ;  /* 0x0000000c03037212 */ /* 0x000fe400078e3cff */
[----:B------:R-:W-:Y:S02]  /*ab60*/  UMOV UR8, UR13 ;  /* 0x0000000d00087c82 */ /* 0x000fe40008000000 */
[----:B------:R0:W-:Y:S02]  /*ab70*/  UTMALDG.3D [UR8], [UR4], desc[UR6] ;  /* 0x00000608040075b4 */ /* 0x0001e40008011000 */
[----:B0-----:R-:W-:Y:S01]  /*ab80*/  UMOV UR8, UR14 ;  /* 0x0000000e00087c82 */ /* 0x001fe20008000000 */
[----:B------:R-:W-:-:S02]  /*ab90*/  UMOV UR11, UR18 ;  /* 0x00000012000b7c82 */ /* 0x000fc40008000000 */
[----:B------:R0:W-:Y:S02]  /*aba0*/  UTMALDG.3D.MULTICAST [UR8], [UR22], UR24, desc[UR6] ;  /* 0x00000608160073b4 */ /* 0x0001e40008011818 */
[----:B0-----:R-:W-:Y:S05]  /*abb0*/  @P3 BRA `(.L_x_302) ;  /* 0xfffffffc00403947 */ /* 0x001fea000383ffff */
.L_x_298:
[----:B------:R-:W-:Y:S05]  /*abc0*/  BSYNC B1 ;  /* 0x0000000000017941 */ /* 0x000fea0003800000 */
.L_x_297:
[----:B------:R-:W2:Y:S01]  /*abd0*/  LDL.64 R12, [R1] ;  /* 0x00000000010c7983 */ /* 0x000ea20000100a00 */
[----:B------:R-:W-:Y:S01]  /*abe0*/  LOP3.LUT P4, RZ, R8, 0xff, RZ, 0xc0, !PT ;  /* 0x000000ff08ff7812 */ /* 0x000fe2000788c0ff */
[----:B------:R-:W-:Y:S01]  /*abf0*/  VIADD R4, R7, UR40 ;  /* 0x0000002807047c36 */ /* 0x000fe20008000000 */
[----:B------:R-:W-:Y:S01]  /*ac00*/  ULDC.64 UR4, c[0x0][0x650] ;  /* 0x0001940000047ab9 */ /* 0x000fe20000000a00 */
[----:B------:R-:W-:Y:S01]  /*ac10*/  IMAD.U32 R7, RZ, RZ, UR40 ;  /* 0x00000028ff077e24 */ /* 0x000fe2000f8e00ff */
[----:B------:R-:W-:Y:S01]  /*ac20*/  UISETP.GE.U32.AND UP0, UPT, UR40, 0x5, UPT ;  /* 0x000000052800788c */ /* 0x000fe2000bf06070 */
[----:B------:R-:W-:Y:S01]  /*ac30*/  BSSY B1, `(.L_x_303) ;  /* 0x0000070000017945 */ /* 0x000fe20003800000 */
[----:B------:R-:W-:Y:S01]  /*ac40*/  ISETP.GT.U32.AND P1, PT, R4, 0x4, PT ;  /* 0x000000040400780c */ /* 0x000fe20003f24070 */
[----:B------:R-:W-:Y:S01]  /*ac50*/  IMAD.MOV.U32 R19, RZ, RZ, -0x1 ;  /* 0xffffffffff137424 */ /* 0x000fe200078e00ff */
[----:B------:R-:W-:Y:S01]  /*ac60*/  PRMT R8, RZ, 0x7610, R8 ;  /* 0x00007610ff087816 */ /* 0x000fe20000000008 */
[----:B------:R-:W-:Y:S01]  /*ac70*/  IMAD.MOV.U32 R22, RZ, RZ, -0x1 ;  /* 0xffffffffff167424 */ /* 0x000fe200078e00ff */
[----:B------:R-:W-:-:S02]  /*ac80*/  ISETP.LT.U32.AND P1, PT, R7, 0x5, P1 ;  /* 0x000000050700780c */ /* 0x000fc40000f21070 */
[----:B------:R-:W-:Y:S01]  /*ac90*/  PLOP3.LUT P3, PT, PT, PT, UP0, 0x80, 0x0 ;  /* 0x000000000000781c */ /* 0x000fe20003f6f008 */
[----:B------:R-:W0:Y:S01]  /*aca0*/  @P4 S2R R3, SR_CgaCtaId ;  /* 0x0000000000034919 */ /* 0x000e220000008800 */
[----:B------:R-:W-:-:S04]  /*acb0*/  @P4 MOV R2, 0x400 ;  /* 0x0000040000024802 */ /* 0x000fc80000000f00 */
[----:B0-----:R-:W-:Y:S01]  /*acc0*/  @P4 LEA R5, R3, R2, 0x18 ;  /* 0x0000000203054211 */ /* 0x001fe200078ec0ff */
[----:B------:R-:W-:-:S03]  /*acd0*/  IMAD.WIDE.U32 R2, R4, -0x33333333, RZ ;  /* 0xcccccccd04027825 */ /* 0x000fc600078e00ff */
[----:B------:R0:W-:Y:S01]  /*ace0*/  @P4 SYNCS.ARRIVE.TRANS64.A1T0 RZ, [R5+URZ+0x88], RZ ;  /* 0x000088ff05ff49a7 */ /* 0x0001e2000810003f */
[----:B------:R-:W-:Y:S01]  /*acf0*/  IMAD.MOV.U32 R2, RZ, RZ, -0x1 ;  /* 0xffffffffff027424 */ /* 0x000fe200078e00ff */
[----:B0-----:R-:W-:Y:S02]  /*ad00*/  SHF.R.U32.HI R5, RZ, 0x2, R3 ;  /* 0x00000002ff057819 */ /* 0x001fe40000011603 */
[----:B------:R-:W-:-:S03]  /*ad10*/  SEL R3, RZ, 0x1, !P1 ;  /* 0x00000001ff037807 */ /* 0x000fc60004800000 */
[----:B------:R-:W-:Y:S01]  /*ad20*/  IMAD R7, R5, -0x5, R4 ;  /* 0xfffffffb05077824 */ /* 0x000fe200078e0204 */
[----:B------:R-:W-:Y:S02]  /*ad30*/  LOP3.LUT R0, R0, R3, RZ, 0x3c, !PT ;  /* 0x0000000300007212 */ /* 0x000fe400078e3cff */
[----:B------:R-:W-:Y:S02]  /*ad40*/  PRMT R3, RZ, 0x7610, R3 ;  /* 0x00007610ff037816 */ /* 0x000fe40000000003 */
[----:B------:R-:W-:Y:S02]  /*ad50*/  @P3 LOP3.LUT R0, R0, 0x1, R5, 0x78, !PT ;  /* 0x0000000100003812 */ /* 0x000fe400078e7805 */
[----:B--2---:R-:W-:-:S04]  /*ad60*/  IADD3 R18, P4, R18, R12, RZ ;  /* 0x0000000c12127210 */ /* 0x004fc80007f9e0ff */
[----:B------:R-:W-:Y:S01]  /*ad70*/  ISETP.GE.U32.AND P1, PT, R18, UR4, PT ;  /* 0x0000000412007c0c */ /* 0x000fe2000bf26070 */
[----:B------:R-:W-:-:S05]  /*ad80*/  IMAD.X R17, R17, 0x1, R23, P4 ;  /* 0x0000000111117824 */ /* 0x000fca00020e0617 */
[----:B------:R-:W-:-:S13]  /*ad90*/  ISETP.GE.U32.AND.EX P1, PT, R17, UR5, PT, P1 ;  /* 0x0000000511007c0c */ /* 0x000fda000bf26110 */
[----:B------:R-:W-:Y:S05]  /*ada0*/  @P1 BRA `(.L_x_304) ;  /* 0x0000000400601947 */ /* 0x000fea0003800000 */
[----:B------:R-:W0:Y:S01]  /*adb0*/  S2R R12, SR_CTAID.X ;  /* 0x00000000000c7919 */ /* 0x000e220000002500 */
[----:B------:R-:W-:Y:S01]  /*adc0*/  ULDC.64 UR4, c[0x0][0x628] ;  /* 0x00018a0000047ab9 */ /* 0x000fe20000000a00 */
[----:B------:R-:W-:Y:S01]  /*add0*/  ULDC UR7, c[0x0][0x630] ;  /* 0x00018c0000077ab9 */ /* 0x000fe20000000800 */
[----:B------:R-:W-:Y:S01]  /*ade0*/  ISETP.NE.U32.AND P1, PT, RZ, UR4, PT ;  /* 0x00000004ff007c0c */ /* 0x000fe2000bf25070 */
[----:B------:R-:W1:Y:S01]  /*adf0*/  S2R R13, SR_CTAID.Y ;  /* 0x00000000000d7919 */ /* 0x000e620000002600 */
[----:B------:R-:W-:Y:S01]  /*ae00*/  ULDC UR8, c[0x0][0x150] ;  /* 0x0000540000087ab9 */ /* 0x000fe20000000800 */
[----:B------:R-:W-:Y:S01]  /*ae10*/  IMAD.MOV.U32 R2, RZ, RZ, R18 ;  /* 0x000000ffff027224 */ /* 0x000fe200078e0012 */
[----:B------:R-:W-:Y:S01]  /*ae20*/  ISETP.NE.AND.EX P1, PT, RZ, UR5, PT, P1 ;  /* 0x00000005ff007c0c */ /* 0x000fe2000bf25310 */
[----:B------:R-:W-:Y:S01]  /*ae30*/  IMAD.MOV.U32 R3, RZ, RZ, R17 ;  /* 0x000000ffff037224 */ /* 0x000fe200078e0011 */
[----:B0-----:R-:W-:-:S11]  /*ae40*/  I2FP.F32.U32 R14, R12 ;  /* 0x0000000c000e7245 */ /* 0x001fd60000201000 */
[----:B------:R-:W-:Y:S05]  /*ae50*/  @!P1 BRA `(.L_x_305) ;  /* 0x0000000000289947 */ /* 0x000fea0003800000 */
[----:B------:R-:W-:Y:S02]  /*ae60*/  ULDC UR6, c[0x0][0x634] ;  /* 0x00018d0000067ab9 */ /* 0x000fe40000000800 */
[----:B------:R-:W-:-:S05]  /*ae70*/  IADD3 R3, P1, R18, UR6, RZ ;  /* 0x0000000612037c10 */ /* 0x000fca000ff3e0ff */
[----:B------:R-:W-:-:S04]  /*ae80*/  IMAD.X R11, RZ, RZ, R17, P1 ;  /* 0x000000ffff0b7224 */ /* 0x000fc800008e0611 */
[----:B------:R-:W-:-:S04]  /*ae90*/  IMAD.WIDE.U32 R4, R11, UR4, RZ ;  /* 0x000000040b047c25 */ /* 0x000fc8000f8e00ff */
[----:B------:R-:W-:-:S04]  /*aea0*/  IMAD.WIDE.U32 R4, P1, R3, UR5, R4 ;  /* 0x0000000503047c25 */ /* 0x000fc8000f820004 */
[----:B------:R-:W-:-:S04]  /*aeb0*/  IMAD.WIDE.U32 R2, R3, UR4, RZ ;  /* 0x0000000403027c25 */ /* 0x000fc8000f8e00ff */
[----:B------:R-:W-:Y:S01]  /*aec0*/  IMAD.MOV.U32 R2, RZ, RZ, R5 ;  /* 0x000000ffff027224 */ /* 0x000fe200078e0005 */
[----:B------:R-:W-:Y:S01]  /*aed0*/  IADD3 RZ, P3, R3, R4, RZ ;  /* 0x0000000403ff7210 */ /* 0x000fe20007f7e0ff */
[----:B------:R-:W-:-:S04]  /*aee0*/  IMAD.X R3, RZ, RZ, RZ, P1 ;  /* 0x000000ffff037224 */ /* 0x000fc800008e06ff */
[----:B------:R-:W-:-:S08]  /*aef0*/  IMAD.WIDE.U32.X R2, R11, UR5, R2, P3 ;  /* 0x000000050b027c25 */ /* 0x000fd000098e0402 */
.L_x_305:
[----:B------:R-:W0:Y:S01]  /*af00*/  LDC R21, c[0x0][0x65c] ;  /* 0x00019700ff157b82 */ /* 0x000e220000000800 */
[--C-:B------:R-:W-:Y:S01]  /*af10*/  SHF.R.U64 R11, R2, UR7, R3.reuse ;  /* 0x00000007020b7c19 */ /* 0x100fe20008001203 */
[----:B------:R-:W-:Y:S01]  /*af20*/  FMUL R14, R14, UR8 ;  /* 0x000000080e0e7c20 */ /* 0x000fe20008400000 */
[----:B------:R-:W-:Y:S01]  /*af30*/  SHF.R.U32.HI R2, RZ, UR7, R3 ;  /* 0x00000007ff027c19 */ /* 0x000fe20008011603 */
[----:B------:R-:W-:Y:S01]  /*af40*/  ULDC UR6, c[0x0][0x154] ;  /* 0x0000550000067ab9 */ /* 0x000fe20000000800 */
[----:B------:R-:W-:Y:S01]  /*af50*/  IADD3 R15, P1, RZ, -R11, RZ ;  /* 0x8000000bff0f7210 */ /* 0x000fe20007f3e0ff */
[----:B------:R-:W-:Y:S01]  /*af60*/  ULDC.64 UR4, c[0x0][0x620] ;  /* 0x0001880000047ab9 */ /* 0x000fe20000000a00 */
[----:B-1----:R-:W-:Y:S01]  /*af70*/  I2FP.F32.U32 R3, R13 ;  /* 0x0000000d00037245 */ /* 0x002fe20000201000 */
[----:B------:R-:W1:Y:S01]  /*af80*/  LDC R19, c[0x0][0x144] ;  /* 0x00005100ff137b82 */ /* 0x000e620000000800 */
[----:B------:R-:W2:Y:S01]  /*af90*/  F2I.U32.TRUNC.NTZ R14, R14 ;  /* 0x0000000e000e7305 */ /* 0x000ea2000020f000 */
[----:B------:R-:W-:-:S02]  /*afa0*/  IMAD.X R2, RZ, RZ, ~R2, P1 ;  /* 0x000000ffff027224 */ /* 0x000fc400008e0e02 */
[----:B------:R-:W-:Y:S01]  /*afb0*/  FMUL R4, R3, UR6 ;  /* 0x0000000603047c20 */ /* 0x000fe20008400000 */
[----:B------:R-:W-:Y:S01]  /*afc0*/  IMAD.MOV.U32 R3, RZ, RZ, R17 ;  /* 0x000000ffff037224 */ /* 0x000fe200078e0011 */
[----:B------:R-:W-:Y:S01]  /*afd0*/  ULDC.64 UR6, c[0x0][0x640] ;  /* 0x0001900000067ab9 */ /* 0x000fe20000000a00 */
[----:B------:R-:W-:Y:S01]  /*afe0*/  IMAD R2, R2, UR4, RZ ;  /* 0x0000000402027c24 */ /* 0x000fe2000f8e02ff */
[----:B------:R-:W3:Y:S01]  /*aff0*/  LDC R20, c[0x0][0x148] ;  /* 0x00005200ff147b82 */ /* 0x000ee20000000800 */
[----:B------:R-:W-:Y:S01]  /*b000*/  ISETP.NE.U32.AND P1, PT, RZ, UR6, PT ;  /* 0x00000006ff007c0c */ /* 0x000fe2000bf25070 */
[----:B------:R-:W4:Y:S01]  /*b010*/  F2I.U32.TRUNC.NTZ R4, R4 ;  /* 0x0000000400047305 */ /* 0x000f22000020f000 */
[----:B------:R-:W-:Y:S02]  /*b020*/  IMAD R5, R15, UR5, R2 ;  /* 0x000000050f057c24 */ /* 0x000fe4000f8e0202 */
[----:B------:R-:W-:Y:S01]  /*b030*/  IMAD.MOV.U32 R2, RZ, RZ, R18 ;  /* 0x000000ffff027224 */ /* 0x000fe200078e0012 */
[----:B------:R-:W-:-:S02]  /*b040*/  ISETP.NE.AND.EX P1, PT, RZ, UR7, PT, P1 ;  /* 0x00000007ff007c0c */ /* 0x000fc4000bf25310 */
[----:B0-----:R-:W-:Y:S01]  /*b050*/  ISETP.NE.AND P4, PT, R21, 0x1, PT ;  /* 0x000000011500780c */ /* 0x001fe20003f85270 */
[----:B------:R-:W-:Y:S01]  /*b060*/  IMAD.WIDE.U32 R2, R15, UR4, R2 ;  /* 0x000000040f027c25 */ /* 0x000fe2000f8e0002 */
[----:B------:R-:W-:-:S03]  /*b070*/  ULDC UR4, c[0x0][0x618] ;  /* 0x0001860000047ab9 */ /* 0x000fc60000000800 */
[----:B--2---:R-:W-:Y:S02]  /*b080*/  IMAD.MOV R14, RZ, RZ, -R14 ;  /* 0x000000ffff0e7224 */ /* 0x004fe400078e0a0e */
[----:B------:R-:W-:Y:S02]  /*b090*/  IMAD.IADD R3, R3, 0x1, R5 ;  /* 0x0000000103037824 */ /* 0x000fe400078e0205 */
[----:B-1----:R-:W-:-:S03]  /*b0a0*/  IMAD R12, R19, R14, R12 ;  /* 0x0000000e130c7224 */ /* 0x002fc600078e020c */
[--C-:B------:R-:W-:Y:S01]  /*b0b0*/  SHF.R.U64 R14, R2, UR4, R3.reuse ;  /* 0x00000004020e7c19 */ /* 0x100fe20008001203 */
[----:B----4-:R-:W-:Y:S01]  /*b0c0*/  IMAD.MOV R2, RZ, RZ, -R4 ;  /* 0x000000ffff027224 */ /* 0x010fe200078e0a04 */
[----:B------:R-:W-:Y:S01]  /*b0d0*/  SHF.R.U32.HI R3, RZ, UR4, R3 ;  /* 0x00000004ff037c19 */ /* 0x000fe20008011603 */
[----:B------:R-:W-:Y:S02]  /*b0e0*/  ULDC UR4, c[0x0][0x608] ;  /* 0x0001820000047ab9 */ /* 0x000fe40000000800 */
[----:B---3--:R-:W-:Y:S01]  /*b0f0*/  @P4 IMAD R12, R20, R2, R13 ;  /* 0x00000002140c4224 */ /* 0x008fe200078e020d */
[--C-:B------:R-:W-:Y:S02]  /*b100*/  SHF.R.U64 R19, R14, UR4, R3.reuse ;  /* 0x000000040e137c19 */ /* 0x100fe40008001203 */
[----:B------:R-:W-:Y:S01]  /*b110*/  SHF.R.U32.HI R2, RZ, UR4, R3 ;  /* 0x00000004ff027c19 */ /* 0x000fe20008011603 */
[----:B------:R-:W-:-:S03]  /*b120*/  ULDC UR4, c[0x0][0x658] ;  /* 0x0001960000047ab9 */ /* 0x000fc60000000800 */
[--C-:B------:R-:W-:Y:S02]  /*b130*/  SHF.R.U64 R13, R19, UR4, R2.reuse ;  /* 0x00000004130d7c19 */ /* 0x100fe40008001202 */
[----:B------:R-:W-:-:S03]  /*b140*/  SHF.R.U32.HI R2, RZ, UR4, R2 ;  /* 0x00000004ff027c19 */ /* 0x000fc60008011602 */
[----:B------:R-:W-:Y:S02]  /*b150*/  IMAD.MOV.U32 R4, RZ, RZ, R13 ;  /* 0x000000ffff047224 */ /* 0x000fe400078e000d */
[----:B------:R-:W-:Y:S01]  /*b160*/  IMAD.MOV.U32 R3, RZ, RZ, R2 ;  /* 0x000000ffff037224 */ /* 0x000fe200078e0002 */
[----:B------:R-:W-:Y:S06]  /*b170*/  @!P1 BRA `(.L_x_306) ;  /* 0x00000000002c9947 */ /* 0x000fec0003800000 */
        /* <DEDUP_REMOVED lines=9> */
[----:B------:R-:W-:-:S04]  /*b210*/  IMAD.WIDE.U32.X R2, R15, UR7, R2, P3 ;  /* 0x000000070f027c25 */ /* 0x000fc800098e0402 */
[----:B------:R-:W-:-:S07]  /*b220*/  IMAD.MOV.U32 R4, RZ, RZ, R2 ;  /* 0x000000ffff047224 */ /* 0x000fce00078e0002 */
.L_x_306:
[----:B------:R-:W-:Y:S01]  /*b230*/  ULDC UR4, c[0x0][0x648] ;  /* 0x0001920000047ab9 */ /* 0x000fe20000000800 */
[----:B------:R-:W-:Y:S01]  /*b240*/  LOP3.LUT R2, R19, UR16, RZ, 0xc0, !PT ;  /* 0x0000001013027c12 */ /* 0x000fe2000f8ec0ff */
[----:B------:R-:W-:Y:S01]  /*b250*/  ULDC UR5, c[0x0][0x610] ;  /* 0x0001840000057ab9 */ /* 0x000fe20000000800 */
[----:B------:R-:W-:Y:S01]  /*b260*/  SHF.R.U64 R3, R4, UR4, R3 ;  /* 0x0000000404037c19 */ /* 0x000fe20008001203 */
[----:B------:R-:W-:Y:S01]  /*b270*/  ULDC UR4, c[0x0][0x638] ;  /* 0x00018e0000047ab9 */ /* 0x000fe20000000800 */
[----:B------:R-:W-:-:S03]  /*b280*/  LOP3.LUT R14, R14, UR15, RZ, 0xc0, !PT ;  /* 0x0000000f0e0e7c12 */ /* 0x000fc6000f8ec0ff */
[----:B------:R-:W-:Y:S02]  /*b290*/  IMAD.MOV R4, RZ, RZ, -R3 ;  /* 0x000000ffff047224 */ /* 0x000fe400078e0a03 */
[----:B------:R-:W-:Y:S02]  /*b2a0*/  IMAD R3, R3, UR17, R2 ;  /* 0x0000001103037c24 */ /* 0x000fe4000f8e0202 */
[----:B------:R-:W-:Y:S01]  /*b2b0*/  IMAD R13, R4, UR4, R13 ;  /* 0x00000004040d7c24 */ /* 0x000fe2000f8e020d */
[----:B------:R-:W-:Y:S01]  /*b2c0*/  ULDC UR4, c[0x0][0x600] ;  /* 0x0001800000047ab9 */ /* 0x000fe20000000800 */
[----:B------:R-:W-:Y:S02]  /*b2d0*/  IMAD R12, R3, UR5, R12 ;  /* 0x00000005030c7c24 */ /* 0x000fe4000f8e020c */
[----:B------:R-:W-:Y:S02]  /*b2e0*/  IMAD R13, R13, UR4, R14 ;  /* 0x000000040d0d7c24 */ /* 0x000fe4000f8e020e */
[----:B------:R-:W-:-:S02]  /*b2f0*/  IMAD.MOV.U32 R3, RZ, RZ, 0x1 ;  /* 0x00000001ff037424 */ /* 0x000fc400078e00ff */
[----:B------:R-:W-:Y:S01]  /*b300*/  IMAD.MOV.U32 R2, RZ, RZ, R11 ;  /* 0x000000ffff027224 */ /* 0x000fe200078e000b */
[----:B------:R-:W-:Y:S02]  /*b310*/  SEL R22, R13, R12, !P4 ;  /* 0x0000000c0d167207 */ /* 0x000fe40006000000 */
[----:B------:R-:W-:-:S07]  /*b320*/  SEL R19, R12, R13, !P4 ;  /* 0x0000000d0c137207 */ /* 0x000fce0006000000 */
.L_x_304:
[----:B------:R-:W-:Y:S05]  /*b330*/  BSYNC B1 ;  /* 0x0000000000017941 */ /* 0x000fea0003800000 */
.L_x_303:
[----:B------:R-:W-:-:S13]  /*b340*/  LOP3.LUT P1, RZ, R3, 0xff, RZ, 0xc0, !PT ;  /* 0x000000ff03ff7812 */ /* 0x000fda000782c0ff */
[----:B------:R-:W-:Y:S05]  /*b350*/  @P1 BRA `(.L_x_307) ;  /* 0xfffffff400241947 */ /* 0x000fea000383ffff */
[----:B------:R-:W-:Y:S05]  /*b360*/  BSYNC B0 ;  /* 0x0000000000007941 */ /* 0x000fea0003800000 */
.L_x_295:
[----:B------:R-:W-:-:S03]  /*b370*/  UMOV UR4, 0xffffffff ;  /* 0xffffffff00047882 */ /* 0x000fc60000000000 */
[----:B------:R-:W-:Y:S05]  /*b380*/  BRA.DIV UR4, `(.L_x_308) ;  /* 0x0000000604647947 */ /* 0x000fea000b800000 */
[----:B------:R-:W-:-:S13]  /*b390*/  ELECT P6, URZ, PT ;  /* 0x00000000003f782f */ /* 0x000fda00038c0000 */
.L_x_325:
[----:B------:R-:W-:Y:S04]  /*b3a0*/  BSSY B0, `(.L_x_309) ;  /* 0x0000034000007945 */ /* 0x000fe80003800000 */
[----:B------:R-:W-:Y:S05]  /*b3b0*/  @!P6 BRA `(.L_x_310) ;  /* 0x0000000000c8e947 */ /* 0x000fea0003800000 */
[----:B------:R-:W-:-:S04]  /*b3c0*/  LOP3.LUT R16, R16, 0x2, RZ, 0xfc, !PT ;  /* 0x0000000210107812 */ /* 0x000fc800078efcff */
[----:B------:R-:W-:-:S13]  /*b3d0*/  ISETP.NE.AND P0, PT, R16, 0x3, PT ;  /* 0x000000031000780c */ /* 0x000fda0003f05270 */
[----:B------:R-:W-:Y:S05]  /*b3e0*/  @!P0 BRA `(.L_x_311) ;  /* 0x0000000000048947 */ /* 0x000fea0003800000 */
[----:B------:R-:W-:Y:S01]  /*b3f0*/  BPT.TRAP 0x1 ;  /* 0x000000040000795c */ /* 0x000fe20000300000 */
.L_x_311:
[----:B------:R-:W0:Y:S01]  /*b400*/  S2R R3, SR_CgaCtaId ;  /* 0x0000000000037919 */ /* 0x000e220000008800 */
[----:B------:R-:W-:Y:S02]  /*b410*/  MOV R2, 0x400 ;  /* 0x0000040000027802 */ /* 0x000fe40000000f00 */
[----:B------:R-:W-:Y:S02]  /*b420*/  SHF.L.U32 R4, R0, 0x1f, RZ ;  /* 0x0000001f00047819 */ /* 0x000fe400000006ff */
[----:B0-----:R-:W-:-:S05]  /*b430*/  LEA R2, R3, R2, 0x18 ;  /* 0x0000000203027211 */ /* 0x001fca00078ec0ff */
[----:B------:R-:W-:-:S04]  /*b440*/  VIADD R2, R2, 0x28 ;  /* 0x0000002802027836 */ /* 0x000fc80000000000 */
[C---:B------:R-:W-:Y:S02]  /*b450*/  IMAD R9, R7.reuse, 0x8, R2 ;  /* 0x0000000807097824 */ /* 0x040fe400078e0202 */
[----:B------:R-:W-:Y:S02]  /*b460*/  VIADD R7, R7, 0x1 ;  /* 0x0000000107077836 */ /* 0x000fe40000000000 */
[----:B------:R-:W0:Y:S03]  /*b470*/  SYNCS.PHASECHK.TRANS64.TRYWAIT P0, [R9+URZ], R4 ;  /* 0x00000004090075a7 */ /* 0x000e26000800017f */
[----:B------:R-:W-:-:S04]  /*b480*/  ISETP.NE.AND P1, PT, R7, 0x5, PT ;  /* 0x000000050700780c */ /* 0x000fc80003f25270 */
[----:B------:R-:W-:Y:S02]  /*b490*/  SEL R3, RZ, 0x1, P1 ;  /* 0x00000001ff037807 */ /* 0x000fe40000800000 */
[----:B------:R-:W-:Y:S02]  /*b4a0*/  SEL R7, R7, RZ, P1 ;  /* 0x000000ff07077207 */ /* 0x000fe40000800000 */
[----:B------:R-:W-:-:S03]  /*b4b0*/  LOP3.LUT R6, R0, R3, RZ, 0x3c, !PT ;  /* 0x0000000300067212 */ /* 0x000fc600078e3cff */
[----:B------:R-:W-:Y:S01]  /*b4c0*/  IMAD R8, R7, 0x8, R2 ;  /* 0x0000000807087824 */ /* 0x000fe200078e0202 */
[----:B------:R-:W-:Y:S01]  /*b4d0*/  SHF.L.U32 R5, R6, 0x1f, RZ ;  /* 0x0000001f06057819 */ /* 0x000fe200000006ff */
[----:B0-----:R-:W-:Y:S06]  /*b4e0*/  @!P0 BRA `(.L_x_312) ;  /* 0x00000004002c8947 */ /* 0x001fec0003800000 */
.L_x_326:
[----:B------:R-:W1:Y:S01]  /*b4f0*/  SYNCS.PHASECHK.TRANS64.TRYWAIT P0, [R8+URZ], R5 ;  /* 0x00000005080075a7 */ /* 0x000e62000800017f */
[----:B------:R-:W-:-:S05]  /*b500*/  VIADD R0, R7, 0x1 ;  /* 0x0000000107007836 */ /* 0x000fca0000000000 */
[----:B------:R-:W-:-:S04]  /*b510*/  ISETP.NE.AND P1, PT, R0, 0x5, PT ;  /* 0x000000050000780c */ /* 0x000fc80003f25270 */
[----:B------:R-:W-:Y:S02]  /*b520*/  SEL R3, RZ, 0x1, P1 ;  /* 0x00000001ff037807 */ /* 0x000fe40000800000 */
[----:B------:R-:W-:Y:S02]  /*b530*/  SEL R7, R0, RZ, P1 ;  /* 0x000000ff00077207 */ /* 0x000fe40000800000 */
[----:B------:R-:W-:-:S03]  /*b540*/  LOP3.LUT R6, R6, R3, RZ, 0x3c, !PT ;  /* 0x0000000306067212 */ /* 0x000fc600078e3cff */
[----:B0-----:R-:W-:Y:S01]  /*b550*/  IMAD R9, R7, 0x8, R2 ;  /* 0x0000000807097824 */ /* 0x001fe200078e0202 */
[----:B------:R-:W-:Y:S01]  /*b560*/  SHF.L.U32 R4, R6, 0x1f, RZ ;  /* 0x0000001f06047819 */ /* 0x000fe200000006ff */
[----:B-1----:R-:W-:Y:S06]  /*b570*/  @!P0 BRA `(.L_x_313) ;  /* 0x00000004001c8947 */ /* 0x002fec0003800000 */
.L_x_327:
[----:B------:R-:W1:Y:S01]  /*b580*/  SYNCS.PHASECHK.TRANS64.TRYWAIT P0, [R9+URZ], R4 ;  /* 0x00000004090075a7 */ /* 0x000e62000800017f */
[----:B------:R-:W-:-:S05]  /*b590*/  VIADD R0, R7, 0x1 ;  /* 0x0000000107007836 */ /* 0x000fca0000000000 */
[----:B------:R-:W-:-:S04]  /*b5a0*/  ISETP.NE.AND P1, PT, R0, 0x5, PT ;  /* 0x000000050000780c */ /* 0x000fc80003f25270 */
[----:B------:R-:W-:Y:S02]  /*b5b0*/  SEL R3, RZ, 0x1, P1 ;  /* 0x00000001ff037807 */ /* 0x000fe40000800000 */
[----:B------:R-:W-:Y:S02]  /*b5c0*/  SEL R7, R0, RZ, P1 ;  /* 0x000000ff00077207 */ /* 0x000fe40000800000 */
[----:B------:R-:W-:-:S03]  /*b5d0*/  LOP3.LUT R11, R6, R3, RZ, 0x3c, !PT ;  /* 0x00000003060b7212 */ /* 0x000fc600078e3cff */
[----:B------:R-:W-:Y:S01]  /*b5e0*/  IMAD R6, R7, 0x8, R2 ;  /* 0x0000000807067824 */ /* 0x000fe200078e0202 */
[----:B0-----:R-:W-:Y:S01]  /*b5f0*/  SHF.L.U32 R5, R11, 0x1f, RZ ;  /* 0x0000001f0b057819 */ /* 0x001fe200000006ff */
[----:B-1----:R-:W-:Y:S06]  /*b600*/  @!P0 BRA `(.L_x_314) ;  /* 0x00000004000c8947 */ /* 0x002fec0003800000 */
.L_x_328:
[----:B------:R-:W1:Y:S01]  /*b610*/  SYNCS.PHASECHK.TRANS64.TRYWAIT P0, [R6+URZ], R5 ;  /* 0x00000005060075a7 */ /* 0x000e62000800017f */
[----:B------:R-:W-:-:S05]  /*b620*/  VIADD R0, R7, 0x1 ;  /* 0x0000000107007836 */ /* 0x000fca0000000000 */
[----:B------:R-:W-:-:S04]  /*b630*/  ISETP.NE.AND P1, PT, R0, 0x5, PT ;  /* 0x000000050000780c */ /* 0x000fc80003f25270 */
[----:B0-----:R-:W-:Y:S02]  /*b640*/  SEL R4, RZ, 0x1, P1 ;  /* 0x00000001ff047807 */ /* 0x001fe40000800000 */
[----:B------:R-:W-:Y:S02]  /*b650*/  SEL R3, R0, RZ, P1 ;  /* 0x000000ff00037207 */ /* 0x000fe40000800000 */
[----:B------:R-:W-:Y:S01]  /*b660*/  LOP3.LUT R0, R11, R4, RZ, 0x3c, !PT ;  /* 0x000000040b007212 */ /* 0x000fe200078e3cff */
[----:B-1----:R-:W-:Y:S06]  /*b670*/  @!P0 BRA `(.L_x_315) ;  /* 0x0000000400048947 */ /* 0x002fec0003800000 */
.L_x_329:
[----:B------:R-:W-:Y:S01]  /*b680*/  IMAD R3, R3, 0x8, R2 ;  /* 0x0000000803037824 */ /* 0x000fe200078e0202 */
[----:B------:R-:W-:-:S07]  /*b690*/  SHF.L.U32 R0, R0, 0x1f, RZ ;  /* 0x0000001f00007819 */ /* 0x000fce00000006ff */
.L_x_316:
[----:B-1----:R1:W2:Y:S02]  /*b6a0*/  SYNCS.PHASECHK.TRANS64.TRYWAIT P0, [R3+URZ], R0 ;  /* 0x00000000030075a7 */ /* 0x0022a4000800017f */
[----:B--2---:R-:W-:Y:S05]  /*b6b0*/  @!P0 NANOSLEEP.SYNCS 0x989680 ;  /* 0x009896800000895d */ /* 0x004fea0003900000 */
[----:B------:R-:W2:Y:S02]  /*b6c0*/  @!P0 SYNCS.PHASECHK.TRANS64 P0, [R3+URZ], R0 ;  /* 0x00000000030085a7 */ /* 0x000ea4000800007f */
[----:B--2---:R-:W-:Y:S05]  /*b6d0*/  @!P0 BRA `(.L_x_316) ;  /* 0xfffffffc00f08947 */ /* 0x004fea000383ffff */
.L_x_310:
[----:B------:R-:W-:Y:S05]  /*b6e0*/  BSYNC B0 ;  /* 0x0000000000007941 */ /* 0x000fea0003800000 */
.L_x_309:
[----:B------:R-:W-:Y:S05]  /*b6f0*/  EXIT ;  /* 0x000000000000794d */ /* 0x000fea0003800000 */
.L_x_19:
[----:B-1----:R1:W2:Y:S02]  /*b700*/  SYNCS.PHASECHK.TRANS64.TRYWAIT P0, [R161+URZ], R0 ;  /* 0x00000000a10075a7 */ /* 0x0022a4000800017f */
[----:B--2---:R-:W-:Y:S05]  /*b710*/  @!P0 NANOSLEEP.SYNCS 0x989680 ;  /* 0x009896800000895d */ /* 0x004fea0003900000 */
[----:B------:R-:W2:Y:S02]  /*b720*/  @!P0 SYNCS.PHASECHK.TRANS64 P0, [R161+URZ], R0 ;  /* 0x00000000a10085a7 */ /* 0x000ea4000800007f */
[----:B--2---:R-:W-:Y:S05]  /*b730*/  @!P0 BRA `(.L_x_19) ;  /* 0xfffffffc00f08947 */ /* 0x004fea000383ffff */
[----:B------:R-:W-:Y:S05]  /*b740*/  BRA `(.L_x_317) ;  /* 0xffffff5c00ec7947 */ /* 0x000fea000383ffff */
.L_x_24:
[----:B--2---:R2:W3:Y:S02]  /*b750*/  SYNCS.PHASECHK.TRANS64.TRYWAIT P1, [R3+URZ], R0 ;  /* 0x00000000030075a7 */ /* 0x0044e4000802017f */
[----:B---3--:R-:W-:Y:S05]  /*b760*/  @!P1 NANOSLEEP.SYNCS 0x989680 ;  /* 0x009896800000995d */ /* 0x008fea0003900000 */
[----:B------:R-:W3:Y:S02]  /*b770*/  @!P1 SYNCS.PHASECHK.TRANS64 P1, [R3+URZ], R0 ;  /* 0x00000000030095a7 */ /* 0x000ee4000802007f */
[----:B---3--:R-:W-:Y:S05]  /*b780*/  @!P1 BRA `(.L_x_24) ;  /* 0xfffffffc00f09947 */ /* 0x008fea000383ffff */
[----:B------:R-:W-:Y:S05]  /*b790*/  BRA `(.L_x_23) ;  /* 0xffffff6000587947 */ /* 0x000fea000383ffff */
.L_x_29:
[----:B--2---:R-:W-:-:S04]  /*b7a0*/  IMAD.U32 R5, RZ, RZ, UR4 ;  /* 0x00000004ff057e24 */ /* 0x004fc8000f8e00ff */
[----:B------:R2:W3:Y:S03]  /*b7b0*/  SYNCS.PHASECHK.TRANS64.TRYWAIT P1, [R5+URZ], R4 ;  /* 0x00000004050075a7 */ /* 0x0004e6000802017f */
[----:B---3--:R-:W-:Y:S05]  /*b7c0*/  @!P1 NANOSLEEP.SYNCS 0x989680 ;  /* 0x009896800000995d */ /* 0x008fea0003900000 */
[----:B------:R-:W3:Y:S02]  /*b7d0*/  @!P1 SYNCS.PHASECHK.TRANS64 P1, [R5+URZ], R4 ;  /* 0x00000004050095a7 */ /* 0x000ee4000802007f */
[----:B---3--:R-:W-:Y:S05]  /*b7e0*/  @!P1 BRA `(.L_x_29) ;  /* 0xfffffffc00ec9947 */ /* 0x008fea000383ffff */
[----:B------:R-:W-:Y:S05]  /*b7f0*/  BRA `(.L_x_28) ;  /* 0xffffff6400347947 */ /* 0x000fea000383ffff */
.L_x_35:
[----:B-1----:R1:W2:Y:S02]  /*b800*/  SYNCS.PHASECHK.TRANS64.TRYWAIT P0, [R161+URZ+0x10], R0 ;  /* 0x00001000a10075a7 */ /* 0x0022a4000800017f */
[----:B--2---:R-:W-:Y:S05]  /*b810*/  @!P0 NANOSLEEP.SYNCS 0x989680 ;  /* 0x009896800000895d */ /* 0x004fea0003900000 */
[----:B------:R-:W2:Y:S02]  /*b820*/  @!P0 SYNCS.PHASECHK.TRANS64 P0, [R161+URZ+0x10], R0 ;  /* 0x00001000a10085a7 */ /* 0x000ea4000800007f */
[----:B--2---:R-:W-:Y:S05]  /*b830*/  @!P0 BRA `(.L_x_35) ;  /* 0xfffffffc00f08947 */ /* 0x004fea000383ffff */
[----:B------:R-:W-:Y:S05]  /*b840*/  BRA `(.L_x_318) ;  /* 0xffffff68008c7947 */ /* 0x000fea000383ffff */
.L_x_296:
[----:B------:R-:W-:Y:S01]  /*b850*/  BSSY B1, `(.L_x_319) ;  /* 0x0000006000017945 */ /* 0x000fe20003800000 */
[----:B------:R-:W-:-:S07]  /*b860*/  IMAD.MOV.U32 R15, RZ, RZ, -0x1 ;  /* 0xffffffffff0f7424 */ /* 0x000fce00078e00ff */
[----:B-----5:R-:W-:Y:S05]  /*b870*/  WARPSYNC.COLLECTIVE R15, `(.L_x_320) ;  /* 0x000000000f0c7348 */ /* 0x020fea0003c00000 */
[----:B------:R-:W-:Y:S02]  /*b880*/  ELECT P6, UR62, PT ;  /* 0x00000000003e782f */ /* 0x000fe400038c0000 */
[----:B------:R-:W-:Y:S01]  /*b890*/  MOV R14, UR62 ;  /* 0x0000003e000e7c02 */ /* 0x000fe20008000f00 */
[----:B-----5:R-:W-:Y:S10]  /*b8a0*/  ENDCOLLECTIVE ;  /* 0x000000000000791b */ /* 0x020ff40003800000 */
.L_x_320:
[----:B------:R-:W-:Y:S05]  /*b8b0*/  BSYNC B1 ;  /* 0x0000000000017941 */ /* 0x000fea0003800000 */
.L_x_319:
[----:B------:R-:W-:Y:S05]  /*b8c0*/  BRA `(.L_x_321) ;  /* 0xffffffec00d47947 */ /* 0x000fea000383ffff */
.L_x_299:
[----:B0-----:R0:W1:Y:S02]  /*b8d0*/  SYNCS.PHASECHK.TRANS64.TRYWAIT P1, [R14+URZ+0x28], R5 ;  /* 0x000028050e0075a7 */ /* 0x001064000802017f */
[----:B-1----:R-:W-:Y:S05]  /*b8e0*/  @!P1 NANOSLEEP.SYNCS 0x989680 ;  /* 0x009896800000995d */ /* 0x002fea0003900000 */
[----:B------:R-:W1:Y:S02]  /*b8f0*/  @!P1 SYNCS.PHASECHK.TRANS64 P1, [R14+URZ+0x28], R5 ;  /* 0x000028050e0095a7 */ /* 0x000e64000802007f */
[----:B-1----:R-:W-:Y:S05]  /*b900*/  @!P1 BRA `(.L_x_299) ;  /* 0xfffffffc00f09947 */ /* 0x002fea000383ffff */
[----:B------:R-:W-:Y:S05]  /*b910*/  BRA `(.L_x_322) ;  /* 0xfffffff000087947 */ /* 0x000fea000383ffff */
.L_x_308:
[----:B------:R-:W-:Y:S01]  /*b920*/  BSSY B0, `(.L_x_323) ;  /* 0x0000006000007945 */ /* 0x000fe20003800000 */
[----:B------:R-:W-:-:S07]  /*b930*/  IMAD.MOV.U32 R15, RZ, RZ, -0x1 ;  /* 0xffffffffff0f7424 */ /* 0x000fce00078e00ff */
[----:B-----5:R-:W-:Y:S05]  /*b940*/  WARPSYNC.COLLECTIVE R15, `(.L_x_324) ;  /* 0x000000000f0c7348 */ /* 0x020fea0003c00000 */
[----:B------:R-:W-:Y:S02]  /*b950*/  ELECT P6, UR62, PT ;  /* 0x00000000003e782f */ /* 0x000fe400038c0000 */
[----:B------:R-:W-:Y:S01]  /*b960*/  MOV R14, UR62 ;  /* 0x0000003e000e7c02 */ /* 0x000fe20008000f00 */
[----:B-----5:R-:W-:Y:S10]  /*b970*/  ENDCOLLECTIVE ;  /* 0x000000000000791b */ /* 0x020ff40003800000 */
.L_x_324:
[----:B------:R-:W-:Y:S05]  /*b980*/  BSYNC B0 ;  /* 0x0000000000007941 */ /* 0x000fea0003800000 */
.L_x_323:
[----:B------:R-:W-:Y:S05]  /*b990*/  BRA `(.L_x_325) ;  /* 0xfffffff800807947 */ /* 0x000fea000383ffff */
.L_x_312:
[----:B0-----:R0:W1:Y:S02]  /*b9a0*/  SYNCS.PHASECHK.TRANS64.TRYWAIT P0, [R9+URZ], R4 ;  /* 0x00000004090075a7 */ /* 0x001064000800017f */
[----:B-1----:R-:W-:Y:S05]  /*b9b0*/  @!P0 NANOSLEEP.SYNCS 0x989680 ;  /* 0x009896800000895d */ /* 0x002fea0003900000 */
[----:B------:R-:W1:Y:S02]  /*b9c0*/  @!P0 SYNCS.PHASECHK.TRANS64 P0, [R9+URZ], R4 ;  /* 0x00000004090085a7 */ /* 0x000e64000800007f */
[----:B-1----:R-:W-:Y:S05]  /*b9d0*/  @!P0 BRA `(.L_x_312) ;  /* 0xfffffffc00f08947 */ /* 0x002fea000383ffff */
[----:B------:R-:W-:Y:S05]  /*b9e0*/  BRA `(.L_x_326) ;  /* 0xfffffff800c07947 */ /* 0x000fea000383ffff */
.L_x_313:
[----:B0-----:R0:W1:Y:S02]  /*b9f0*/  SYNCS.PHASECHK.TRANS64.TRYWAIT P0, [R8+URZ], R5 ;  /* 0x00000005080075a7 */ /* 0x001064000800017f */
[----:B-1----:R-:W-:Y:S05]  /*ba00*/  @!P0 NANOSLEEP.SYNCS 0x989680 ;  /* 0x009896800000895d */ /* 0x002fea0003900000 */
[----:B------:R-:W1:Y:S02]  /*ba10*/  @!P0 SYNCS.PHASECHK.TRANS64 P0, [R8+URZ], R5 ;  /* 0x00000005080085a7 */ /* 0x000e64000800007f */
[----:B-1----:R-:W-:Y:S05]  /*ba20*/  @!P0 BRA `(.L_x_313) ;  /* 0xfffffffc00f08947 */ /* 0x002fea000383ffff */
[----:B------:R-:W-:Y:S05]  /*ba30*/  BRA `(.L_x_327) ;  /* 0xfffffff800d07947 */ /* 0x000fea000383ffff */
.L_x_314:
[----:B0-----:R0:W1:Y:S02]  /*ba40*/  SYNCS.PHASECHK.TRANS64.TRYWAIT P0, [R9+URZ], R4 ;  /* 0x00000004090075a7 */ /* 0x001064000800017f */
[----:B-1----:R-:W-:Y:S05]  /*ba50*/  @!P0 NANOSLEEP.SYNCS 0x989680 ;  /* 0x009896800000895d */ /* 0x002fea0003900000 */
[----:B------:R-:W1:Y:S02]  /*ba60*/  @!P0 SYNCS.PHASECHK.TRANS64 P0, [R9+URZ], R4 ;  /* 0x00000004090085a7 */ /* 0x000e64000800007f */
[----:B-1----:R-:W-:Y:S05]  /*ba70*/  @!P0 BRA `(.L_x_314) ;  /* 0xfffffffc00f08947 */ /* 0x002fea000383ffff */
[----:B------:R-:W-:Y:S05]  /*ba80*/  BRA `(.L_x_328) ;  /* 0xfffffff800e07947 */ /* 0x000fea000383ffff */
.L_x_315:
[----:B0-----:R0:W1:Y:S02]  /*ba90*/  SYNCS.PHASECHK.TRANS64.TRYWAIT P0, [R6+URZ], R5 ;  /* 0x00000005060075a7 */ /* 0x001064000800017f */
[----:B-1----:R-:W-:Y:S05]  /*baa0*/  @!P0 NANOSLEEP.SYNCS 0x989680 ;  /* 0x009896800000895d */ /* 0x002fea0003900000 */
[----:B------:R-:W1:Y:S02]  /*bab0*/  @!P0 SYNCS.PHASECHK.TRANS64 P0, [R6+URZ], R5 ;  /* 0x00000005060085a7 */ /* 0x000e64000800007f */
[----:B-1----:R-:W-:Y:S05]  /*bac0*/  @!P0 BRA `(.L_x_315) ;  /* 0xfffffffc00f08947 */ /* 0x002fea000383ffff */
[----:B------:R-:W-:Y:S05]  /*bad0*/  BRA `(.L_x_329) ;  /* 0xfffffff800e87947 */ /* 0x000fea000383ffff */
.L_x_330:
[----:B------:R-:W-:-:S00]  /*bae0*/  BRA `(.L_x_330) ;  /* 0xfffffffc00fc7947 */ /* 0x000fc0000383ffff */
[----:B------:R-:W-:-:S00]  /*baf0*/  NOP ;  /* 0x0000000000007918 */ /* 0x000fc00000000000 */
        /* <DEDUP_REMOVED lines=8> */
.L_x_331:


//--------------------- .nv.global.init           --------------------------
	.section	.nv.global.init,"aw",@progbits
.nv.global.init:
	.type		$str$22,@object
	.size		$str$22,($str$23 - $str$22)
$str$22:
        /*0000*/ 	.byte	0x6b, 0x5f, 0x74, 0x69, 0x6c, 0x65, 0x5f, 0x63, 0x6f, 0x75, 0x6e, 0x74, 0x20, 0x3e, 0x3d, 0x20
        /*0010*/ 	.byte	0x31, 0x00
	.type		$str$23,@object
	.size		$str$23,(__unnamed_1 - $str$23)
$str$23:
        /*0012*/ 	.byte	0x2f, 0x74, 0x6d, 0x70, 0x2f, 0x63, 0x75, 0x74, 0x6c, 0x61, 0x73, 0x73, 0x5f, 0x73, 0x77, 0x65
        /*0022*/ 	.byte	0x65, 0x70, 0x5f, 0x73, 0x72, 0x63, 0x2f, 0x69, 0x6e, 0x63, 0x6c, 0x75, 0x64, 0x65, 0x2f, 0x63
        /*0032*/ 	.byte	0x75, 0x74, 0x6c, 0x61, 0x73, 0x73, 0x2f, 0x67, 0x65, 0x6d, 0x6d, 0x2f, 0x63, 0x6f, 0x6c, 0x6c
        /*0042*/ 	.byte	0x65, 0x63, 0x74, 0x69, 0x76, 0x65, 0x2f, 0x73, 0x6d, 0x39, 0x30, 0x5f, 0x6d, 0x6d, 0x61, 0x5f
        /*0052*/ 	.byte	0x74, 0x6d, 0x61, 0x5f, 0x67, 0x6d, 0x6d, 0x61, 0x5f, 0x73, 0x73, 0x5f, 0x77, 0x61, 0x72, 0x70
        /*0062*/ 	.byte	0x73, 0x70, 0x65, 0x63, 0x69, 0x61, 0x6c, 0x69, 0x7a, 0x65, 0x64, 0x2e, 0x68, 0x70, 0x70, 0x00
	.type		__unnamed_1,@object
	.size		__unnamed_1,(.L_0 - __unnamed_1)
__unnamed_1:
        /*0072*/ 	.byte	0x76, 0x6f, 0x69, 0x64, 0x20, 0x63, 0x75, 0x74, 0x6c, 0x61, 0x73, 0x73, 0x3a, 0x3a, 0x67, 0x65
        /* <DEDUP_REMOVED lines=177> */
        /*0b92*/ 	.byte	0x74, 0x69, 0x74, 0x79, 0x5d, 0x00
.L_0:


//--------------------- .nv.shared._ZN7cutlass13device_kernelINS_4gemm6kernel13GemmUniversalIN4cute5tupleIJiiiiEEENS1_10collective13CollectiveMmaINS1_34MainloopSm90TmaGmmaWarpSpecializedILi5ENS5_IJNS4_1CILi2EEENSA_ILi1EEESC_EEENS1_32KernelTmaWarpSpecializedPingpongEEENS5_IJNSA_ILi64EEENSA_ILi256EEENSA_ILi32EEEEEENS_10tfloat32_tENS5_IJlSC_lEEESK_SL_NS4_8TiledMMAINS4_8MMA_AtomIJNS4_4SM904GMMA30MMA_64x256x8_F32TF32TF32_SS_TNILNSP_7ScaleInE1ELSR_1EEEEEENS4_6LayoutINS5_IJSC_SC_SC_EEENS5_IJNSA_ILi0EEESW_SW_EEEEENS5_IJNS4_10UnderscoreESZ_SZ_EEEEENS4_13SM90_TMA_LOADENS4_14ComposedLayoutINS4_7SwizzleILi3ELi4ELi3EEENS4_18smem_ptr_flag_bitsILi32EEENSU_INS5_IJNSA_ILi8EEESI_EEENS5_IJSI_SC_EEEEEEEvNS4_8identityENS4_23SM90_TMA_LOAD_MULTICASTES1C_vS1D_EENS_8epilogue10collective6detail29Sm90TmaWarpSpecializedAdapterINS1H_15DefaultEpilogueISK_SL_SL_NS1G_6thread17LinearCombinationISK_Li1EffLNS1L_9ScaleType4KindE0ELNS_15FloatRoundStyleE2ESK_EENS1_15EpilogueDefaultEEEEEvvEEEEvNT_6ParamsE --------------------------
	.section	.nv.shared._ZN7cutlass13device_kernelINS_4gemm6kernel13GemmUniversalIN4cute5tupleIJiiiiEEENS1_10collective13CollectiveMmaINS1_34MainloopSm90TmaGmmaWarpSpecializedILi5ENS5_IJNS4_1CILi2EEENSA_ILi1EEESC_EEENS1_32KernelTmaWarpSpecializedPingpongEEENS5_IJNSA_ILi64EEENSA_ILi256EEENSA_ILi32EEEEEENS_10tfloat32_tENS5_IJlSC_lEEESK_SL_NS4_8TiledMMAINS4_8MMA_AtomIJNS4_4SM904GMMA30MMA_64x256x8_F32TF32TF32_SS_TNILNSP_7ScaleInE1ELSR_1EEEEEENS4_6LayoutINS5_IJSC_SC_SC_EEENS5_IJNSA_ILi0EEESW_SW_EEEEENS5_IJNS4_10UnderscoreESZ_SZ_EEEEENS4_13SM90_TMA_LOADENS4_14ComposedLayoutINS4_7SwizzleILi3ELi4ELi3EEENS4_18smem_ptr_flag_bitsILi32EEENSU_INS5_IJNSA_ILi8EEESI_EEENS5_IJSI_SC_EEEEEEEvNS4_8identityENS4_23SM90_TMA_LOAD_MULTICASTES1C_vS1D_EENS_8epilogue10collective6detail29Sm90TmaWarpSpecializedAdapterINS1H_15DefaultEpilogueISK_SL_SL_NS1G_6thread17LinearCombinationISK_Li1EffLNS1L_9ScaleType4KindE0ELNS_15FloatRoundStyleE2ESK_EENS1_15EpilogueDefaultEEEEEvvEEEEvNT_6ParamsE,"aw",@nobits
	.sectionflags	@""
	.align	16
	.zero		1024


//--------------------- .nv.shared.reserved.0     --------------------------
	.section	.nv.shared.reserved.0,"aw",@nobits
	.weak		__nv_reservedSMEM_offset_0_alias
	.size		__nv_reservedSMEM_offset_0_alias, 0, 0
	.other		__nv_reservedSMEM_offset_0_alias,@"STO_CUDA_RESERVED_SHARED STV_DEFAULT"
__nv_reservedSMEM_offset_0_alias:
	.zero		0


//--------------------- .nv.global                --------------------------
	.section	.nv.global,"aw",@nobits
.nv.global:
	.type		_ZN39_INTERNAL_9f375f3f_4_k_cu_7fc20541_64154cute1_E,@object
	.size		_ZN39_INTERNAL_9f375f3f_4_k_cu_7fc20541_64154cute1_E,(_ZN39_INTERNAL_9f375f3f_4_k_cu_7fc20541_64154cuda3std3__45__cpo6cbeginE - _ZN39_INTERNAL_9f375f3f_4_k_cu_7fc20541_64154cute1_E)
_ZN39_INTERNAL_9f375f3f_4_k_cu_7fc20541_64154cute1_E:
	.zero		1
	.type		_ZN39_INTERNAL_9f375f3f_4_k_cu_7fc20541_64154cuda3std3__45__cpo6cbeginE,@object
	.size		_ZN39_INTERNAL_9f375f3f_4_k_cu_7fc20541_64154cuda3std3__45__cpo6cbeginE,(_ZN39_INTERNAL_9f375f3f_4_k_cu_7fc20541_64154cuda3std3__48in_placeE - _ZN39_INTERNAL_9f375f3f_4_k_cu_7fc20541_64154cuda3std3__45__cpo6cbeginE)
_ZN39_INTERNAL_9f375f3f_4_k_cu_7fc20541_64154cuda3std3__45__cpo6cbeginE:
	.zero		1
	.type		_ZN39_INTERNAL_9f375f3f_4_k_cu_7fc20541_64154cuda3std3__48in_placeE,@object
	.size		_ZN39_INTERNAL_9f375f3f_4_k_cu_7fc20541_64154cuda3std3__48in_placeE,(_ZN39_INTERNAL_9f375f3f_4_k_cu_7fc20541_64154cuda3std6ranges3__45__cpo9iter_moveE - _ZN39_INTERNAL_9f375f3f_4_k_cu_7fc20541_64154cuda3std3__48in_placeE)
_ZN39_INTERNAL_9f375f3f_4_k_cu_7fc20541_64154cuda3std3__48in_placeE:
	.zero		1
	.type		_ZN39_INTERNAL_9f375f3f_4_k_cu_7fc20541_64154cuda3std6ranges3__45__cpo9iter_moveE,@object
	.size		_ZN39_INTERNAL_9f375f3f_4_k_cu_7fc20541_64154cuda3std6ranges3__45__cpo9iter_moveE,(_ZN39_INTERNAL_9f375f3f_4_k_cu_7fc20541_64154cuda3std3__45__cpo5beginE - _ZN39_INTERNAL_9f375f3f_4_k_cu_7fc20541_64154cuda3std6ranges3__45__cpo9iter_moveE)
_ZN39_INTERNAL_9f375f3f_4_k_cu_7fc20541_64154cuda3std6ranges3__45__cpo9iter_moveE:
	.zero		1
	.type		_ZN39_INTERNAL_9f375f3f_4_k_cu_7fc20541_64154cuda3std3__45__cpo5beginE,@object
	.size		_ZN39_INTERNAL_9f375f3f_4_k_cu_7fc20541_64154cuda3std3__45__cpo5beginE,(_ZN39_INTERNAL_9f375f3f_4_k_cu_7fc20541_64154cuda3std3__441_GLOBAL__N__9f375f3f_4_k_cu_7fc20541_64156ignoreE - _ZN39_INTERNAL_9f375f3f_4_k_cu_7fc20541_64154cuda3std3__45__cpo5beginE)
_ZN39_INTERNAL_9f375f3f_4_k_cu_7fc20541_64154cuda3std3__45__cpo5beginE:
	.zero		1
	.type		_ZN39_INTERNAL_9f375f3f_4_k_cu_7fc20541_64154cuda3std3__441_GLOBAL__N__9f375f3f_4_k_cu_7fc20541_64156ignoreE,@object
	.size		_ZN39_INTERNAL_9f375f3f_4_k_cu_7fc20541_64154cuda3std3__441_GLOBAL__N__9f375f3f_4_k_cu_7fc20541_64156ignoreE,(_ZN39_INTERNAL_9f375f3f_4_k_cu_7fc20541_64154cute7productE - _ZN39_INTERNAL_9f375f3f_4_k_cu_7fc20541_64154cuda3std3__441_GLOBAL__N__9f375f3f_4_k_cu_7fc20541_64156ignoreE)
_ZN39_INTERNAL_9f375f3f_4_k_cu_7fc20541_64154cuda3std3__441_GLOBAL__N__9f375f3f_4_k_cu_7fc20541_64156ignoreE:
	.zero		1
	.type		_ZN39_INTERNAL_9f375f3f_4_k_cu_7fc20541_64154cute7productE,@object
	.size		_ZN39_INTERNAL_9f375f3f_4_k_cu_7fc20541_64154cute7productE,(_ZN39_INTERNAL_9f375f3f_4_k_cu_7fc20541_64154cuda3std3__45__cpo3endE - _ZN39_INTERNAL_9f375f3f_4_k_cu_7fc20541_64154cute7productE)
_ZN39_INTERNAL_9f375f3f_4_k_cu_7fc20541_64154cute7productE:
	.zero		1
	.type		_ZN39_INTERNAL_9f375f3f_4_k_cu_7fc20541_64154cuda3std3__45__cpo3endE,@object
	.size		_ZN39_INTERNAL_9f375f3f_4_k_cu_7fc20541_64154cuda3std3__45__cpo3endE,(_ZN39_INTERNAL_9f375f3f_4_k_cu_7fc20541_64154cuda3std3__419piecewise_constructE - _ZN39_INTERNAL_9f375f3f_4_k_cu_7fc20541_64154cuda3std3__45__cpo3endE)
_ZN39_INTERNAL_9f375f3f_4_k_cu_7fc20541_64154cuda3std3__45__cpo3endE:
	.zero		1
	.type		_ZN39_INTERNAL_9f375f3f_4_k_cu_7fc20541_64154cuda3std3__419piecewise_constructE,@object
	.size		_ZN39_INTERNAL_9f375f3f_4_k_cu_7fc20541_64154cuda3std3__419piecewise_constructE,(_ZN39_INTERNAL_9f375f3f_4_k_cu_7fc20541_64154cuda3std3__45__cpo4cendE - _ZN39_INTERNAL_9f375f3f_4_k_cu_7fc20541_64154cuda3std3__419piecewise_constructE)
_ZN39_INTERNAL_9f375f3f_4_k_cu_7fc20541_64154cuda3std3__419piecewise_constructE:
	.zero		1
	.type		_ZN39_INTERNAL_9f375f3f_4_k_cu_7fc20541_64154cuda3std3__45__cpo4cendE,@object
	.size		_ZN39_INTERNAL_9f375f3f_4_k_cu_7fc20541_64154cuda3std3__45__cpo4cendE,(_ZN39_INTERNAL_9f375f3f_4_k_cu_7fc20541_64154cuda3std6ranges3__45__cpo4swapE - _ZN39_INTERNAL_9f375f3f_4_k_cu_7fc20541_64154cuda3std3__45__cpo4cendE)
_ZN39_INTERNAL_9f375f3f_4_k_cu_7fc20541_64154cuda3std3__45__cpo4cendE:
	.zero		1
	.type		_ZN39_INTERNAL_9f375f3f_4_k_cu_7fc20541_64154cuda3std6ranges3__45__cpo4swapE,@object
	.size		_ZN39_INTERNAL_9f375f3f_4_k_cu_7fc20541_64154cuda3std6ranges3__45__cpo4swapE,(.L_8 - _ZN39_INTERNAL_9f375f3f_4_k_cu_7fc20541_64154cuda3std6ranges3__45__cpo4swapE)
_ZN39_INTERNAL_9f375f3f_4_k_cu_7fc20541_64154cuda3std6ranges3__45__cpo4swapE:
	.zero		1
.L_8:


//--------------------- .nv.constant0._ZN7cutlass13device_kernelINS_4gemm6kernel13GemmUniversalIN4cute5tupleIJiiiiEEENS1_10collective13CollectiveMmaINS1_34MainloopSm90TmaGmmaWarpSpecializedILi5ENS5_IJNS4_1CILi2EEENSA_ILi1EEESC_EEENS1_32KernelTmaWarpSpecializedPingpongEEENS5_IJNSA_ILi64EEENSA_ILi256EEENSA_ILi32EEEEEENS_10tfloat32_tENS5_IJlSC_lEEESK_SL_NS4_8TiledMMAINS4_8MMA_AtomIJNS4_4SM904GMMA30MMA_64x256x8_F32TF32TF32_SS_TNILNSP_7ScaleInE1ELSR_1EEEEEENS4_6LayoutINS5_IJSC_SC_SC_EEENS5_IJNSA_ILi0EEESW_SW_EEEEENS5_IJNS4_10UnderscoreESZ_SZ_EEEEENS4_13SM90_TMA_LOADENS4_14ComposedLayoutINS4_7SwizzleILi3ELi4ELi3EEENS4_18smem_ptr_flag_bitsILi32EEENSU_INS5_IJNSA_ILi8EEESI_EEENS5_IJSI_SC_EEEEEEEvNS4_8identityENS4_23SM90_TMA_LOAD_MULTICASTES1C_vS1D_EENS_8epilogue10collective6detail29Sm90TmaWarpSpecializedAdapterINS1H_15DefaultEpilogueISK_SL_SL_NS1G_6thread17LinearCombinationISK_Li1EffLNS1L_9ScaleType4KindE0ELNS_15FloatRoundStyleE2ESK_EENS1_15EpilogueDefaultEEEEEvvEEEEvNT_6ParamsE --------------------------
	.section	.nv.constant0._ZN7cutlass13device_kernelINS_4gemm6kernel13GemmUniversalIN4cute5tupleIJiiiiEEENS1_10collective13CollectiveMmaINS1_34MainloopSm90TmaGmmaWarpSpecializedILi5ENS5_IJNS4_1CILi2EEENSA_ILi1EEESC_EEENS1_32KernelTmaWarpSpecializedPingpongEEENS5_IJNSA_ILi64EEENSA_ILi256EEENSA_ILi32EEEEEENS_10tfloat32_tENS5_IJlSC_lEEESK_SL_NS4_8TiledMMAINS4_8MMA_AtomIJNS4_4SM904GMMA30MMA_64x256x8_F32TF32TF32_SS_TNILNSP_7ScaleInE1ELSR_1EEEEEENS4_6LayoutINS5_IJSC_SC_SC_EEENS5_IJNSA_ILi0EEESW_SW_EEEEENS5_IJNS4_10UnderscoreESZ_SZ_EEEEENS4_13SM90_TMA_LOADENS4_14ComposedLayoutINS4_7SwizzleILi3ELi4ELi3EEENS4_18smem_ptr_flag_bitsILi32EEENSU_INS5_IJNSA_ILi8EEESI_EEENS5_IJSI_SC_EEEEEEEvNS4_8identityENS4_23SM90_TMA_LOAD_MULTICASTES1C_vS1D_EENS_8epilogue10collective6detail29Sm90TmaWarpSpecializedAdapterINS1H_15DefaultEpilogueISK_SL_SL_NS1G_6thread17LinearCombinationISK_Li1EffLNS1L_9ScaleType4KindE0ELNS_15FloatRoundStyleE2ESK_EENS1_15EpilogueDefaultEEEEEvvEEEEvNT_6ParamsE,"a",@progbits
	.sectionflags	@""
	.align	4
.nv.constant0._ZN7cutlass13device_kernelINS_4gemm6kernel13GemmUniversalIN4cute5tupleIJiiiiEEENS1_10collective13CollectiveMmaINS1_34MainloopSm90TmaGmmaWarpSpecializedILi5ENS5_IJNS4_1CILi2EEENSA_ILi1EEESC_EEENS1_32KernelTmaWarpSpecializedPingpongEEENS5_IJNSA_ILi64EEENSA_ILi256EEENSA_ILi32EEEEEENS_10tfloat32_tENS5_IJlSC_lEEESK_SL_NS4_8TiledMMAINS4_8MMA_AtomIJNS4_4SM904GMMA30MMA_64x256x8_F32TF32TF32_SS_TNILNSP_7ScaleInE1ELSR_1EEEEEENS4_6LayoutINS5_IJSC_SC_SC_EEENS5_IJNSA_ILi0EEESW_SW_EEEEENS5_IJNS4_10UnderscoreESZ_SZ_EEEEENS4_13SM90_TMA_LOADENS4_14ComposedLayoutINS4_7SwizzleILi3ELi4ELi3EEENS4_18smem_ptr_flag_bitsILi32EEENSU_INS5_IJNSA_ILi8EEESI_EEENS5_IJSI_SC_EEEEEEEvNS4_8identityENS4_23SM90_TMA_LOAD_MULTICASTES1C_vS1D_EENS_8epilogue10collective6detail29Sm90TmaWarpSpecializedAdapterINS1H_15DefaultEpilogueISK_SL_SL_NS1G_6thread17LinearCombinationISK_Li1EffLNS1L_9ScaleType4KindE0ELNS_15FloatRoundStyleE2ESK_EENS1_15EpilogueDefaultEEEEEvvEEEEvNT_6ParamsE:
	.zero		1664


//--------------------- SYMBOLS --------------------------

	.type		.nv.reservedSmem.offset0,@object
	.size		.nv.reservedSmem.offset0,0x4
	.type		__assertfail,@function
